//
// Generated by NVIDIA NVVM Compiler
//
// Compiler Build ID: CL-36424714
// Cuda compilation tools, release 13.0, V13.0.88
// Based on NVVM 20.0.0
//

.version 9.0
.target sm_100
.address_size 64

	// .globl	_Z20kershaw_prime_kernelPjm
.extern .func  (.param .b32 func_retval0) vprintf
(
	.param .b64 vprintf_param_0,
	.param .b64 vprintf_param_1
)
;
.global .align 1 .b8 $str[45] = {80, 114, 105, 109, 101, 32, 102, 111, 117, 110, 100, 33, 32, 80, 114, 105, 109, 101, 58, 32, 37, 100, 44, 32, 79, 114, 100, 101, 114, 58, 32, 37, 100, 44, 32, 66, 97, 115, 101, 58, 32, 37, 100, 10};

.visible .entry _Z20kershaw_prime_kernelPjm(
	.param .u64 .ptr .align 1 _Z20kershaw_prime_kernelPjm_param_0,
	.param .u64 _Z20kershaw_prime_kernelPjm_param_1
)
{
	.local .align 16 .b8 	__local_depot0[600016];
	.reg .b64 	%SP;
	.reg .b64 	%SPL;
	.reg .pred 	%p<34>;
	.reg .b32 	%r<79>;
	.reg .b64 	%rd<87>;
	.reg .b64 	%fd<3>;

	mov.u64 	%SPL, __local_depot0;
	cvta.local.u64 	%SP, %SPL;
	ld.param.u64 	%rd44, [_Z20kershaw_prime_kernelPjm_param_0];
	ld.param.u64 	%rd45, [_Z20kershaw_prime_kernelPjm_param_1];
	mov.u32 	%r25, %ctaid.x;
	mov.u32 	%r26, %ntid.x;
	mov.u32 	%r27, %tid.x;
	mad.lo.s32 	%r28, %r25, %r26, %r27;
	cvt.u64.u32 	%rd1, %r28;
	setp.le.u64 	%p1, %rd45, %rd1;
	@%p1 bra 	$L__BB0_52;
	cvta.to.global.u64 	%rd46, %rd44;
	shl.b64 	%rd47, %rd1, 2;
	add.s64 	%rd48, %rd46, %rd47;
	ld.global.u32 	%r30, [%rd48];
	cvt.u64.u32 	%rd5, %r30;
	add.u64 	%rd6, %SPL, 0;
	add.s32 	%r1, %r30, -1;
	cvt.rn.f64.u32 	%fd1, %r1;
	sqrt.rn.f64 	%fd2, %fd1;
	cvt.rzi.u32.f64 	%r2, %fd2;
	setp.lt.u32 	%p2, %r2, 2;
	mov.b32 	%r73, 0;
	@%p2 bra 	$L__BB0_19;
	mov.b32 	%r73, 0;
	mov.b32 	%r76, 1;
$L__BB0_3:
	rem.u32 	%r33, %r1, %r76;
	setp.ne.s32 	%p3, %r33, 0;
	@%p3 bra 	$L__BB0_18;
	mov.b64 	%rd75, 2;
	mov.b64 	%rd74, 1;
	mov.u32 	%r72, %r76;
$L__BB0_5:
	mov.u32 	%r6, %r72;
	and.b32  	%r34, %r6, 1;
	setp.eq.b32 	%p4, %r34, 1;
	not.pred 	%p5, %p4;
	@%p5 bra 	$L__BB0_9;
	mul.lo.s64 	%rd9, %rd74, %rd75;
	and.b64  	%rd52, %rd9, -4294967296;
	setp.ne.s64 	%p6, %rd52, 0;
	@%p6 bra 	$L__BB0_8;
	cvt.u32.u64 	%r35, %rd5;
	cvt.u32.u64 	%r36, %rd9;
	rem.u32 	%r37, %r36, %r35;
	cvt.u64.u32 	%rd74, %r37;
	bra.uni 	$L__BB0_9;
$L__BB0_8:
	rem.u64 	%rd74, %rd9, %rd5;
$L__BB0_9:
	mul.lo.s64 	%rd75, %rd75, %rd75;
	setp.le.u64 	%p7, %rd75, %rd5;
	@%p7 bra 	$L__BB0_13;
	and.b64  	%rd53, %rd75, -4294967296;
	setp.ne.s64 	%p8, %rd53, 0;
	@%p8 bra 	$L__BB0_12;
	cvt.u32.u64 	%r38, %rd5;
	cvt.u32.u64 	%r39, %rd75;
	rem.u32 	%r40, %r39, %r38;
	cvt.u64.u32 	%rd75, %r40;
	bra.uni 	$L__BB0_13;
$L__BB0_12:
	rem.u64 	%rd75, %rd75, %rd5;
$L__BB0_13:
	shr.u32 	%r72, %r6, 1;
	setp.gt.u32 	%p9, %r6, 1;
	@%p9 bra 	$L__BB0_5;
	cvt.u32.u64 	%r41, %rd74;
	setp.eq.s32 	%p10, %r41, 1;
	@%p10 bra 	$L__BB0_32;
	div.u32 	%r8, %r1, %r76;
	setp.eq.s32 	%p11, %r76, %r8;
	@%p11 bra 	$L__BB0_17;
	mul.wide.s32 	%rd54, %r73, 4;
	add.s64 	%rd55, %rd6, %rd54;
	st.local.u32 	[%rd55], %r8;
$L__BB0_17:
	add.s32 	%r73, %r73, 1;
$L__BB0_18:
	add.s32 	%r76, %r76, 1;
	setp.eq.s32 	%p12, %r76, %r2;
	@%p12 bra 	$L__BB0_19;
	bra.uni 	$L__BB0_3;
$L__BB0_19:
	setp.lt.s32 	%p13, %r73, 1;
	mov.u32 	%r76, %r1;
	@%p13 bra 	$L__BB0_32;
	add.s32 	%r73, %r73, -1;
	mul.wide.u32 	%rd56, %r73, 4;
	add.s64 	%rd57, %rd6, %rd56;
	ld.local.u32 	%r14, [%rd57];
	setp.eq.s32 	%p14, %r14, 0;
	mov.b32 	%r76, 0;
	@%p14 bra 	$L__BB0_32;
	mov.b64 	%rd79, 2;
	mov.b64 	%rd78, 1;
	mov.u32 	%r75, %r14;
$L__BB0_22:
	mov.u32 	%r15, %r75;
	and.b32  	%r43, %r15, 1;
	setp.eq.b32 	%p15, %r43, 1;
	not.pred 	%p16, %p15;
	@%p16 bra 	$L__BB0_26;
	mul.lo.s64 	%rd19, %rd78, %rd79;
	and.b64  	%rd60, %rd19, -4294967296;
	setp.ne.s64 	%p17, %rd60, 0;
	@%p17 bra 	$L__BB0_25;
	cvt.u32.u64 	%r44, %rd5;
	cvt.u32.u64 	%r45, %rd19;
	rem.u32 	%r46, %r45, %r44;
	cvt.u64.u32 	%rd78, %r46;
	bra.uni 	$L__BB0_26;
$L__BB0_25:
	rem.u64 	%rd78, %rd19, %rd5;
$L__BB0_26:
	mul.lo.s64 	%rd79, %rd79, %rd79;
	setp.le.u64 	%p18, %rd79, %rd5;
	@%p18 bra 	$L__BB0_30;
	and.b64  	%rd61, %rd79, -4294967296;
	setp.ne.s64 	%p19, %rd61, 0;
	@%p19 bra 	$L__BB0_29;
	cvt.u32.u64 	%r47, %rd5;
	cvt.u32.u64 	%r48, %rd79;
	rem.u32 	%r49, %r48, %r47;
	cvt.u64.u32 	%rd79, %r49;
	bra.uni 	$L__BB0_30;
$L__BB0_29:
	rem.u64 	%rd79, %rd79, %rd5;
$L__BB0_30:
	shr.u32 	%r75, %r15, 1;
	setp.gt.u32 	%p20, %r15, 1;
	@%p20 bra 	$L__BB0_22;
	cvt.u32.u64 	%r50, %rd78;
	setp.ne.s32 	%p21, %r50, 1;
	mov.u32 	%r76, %r14;
	@%p21 bra 	$L__BB0_19;
$L__BB0_32:
	setp.eq.s32 	%p22, %r76, 0;
	mov.b64 	%rd82, 1;
	@%p22 bra 	$L__BB0_42;
	mov.b64 	%rd82, 1;
	mov.b64 	%rd80, 3;
	cvt.u32.u64 	%r55, %rd5;
	mov.u32 	%r77, %r76;
$L__BB0_34:
	and.b32  	%r51, %r77, 1;
	setp.eq.b32 	%p23, %r51, 1;
	not.pred 	%p24, %p23;
	@%p24 bra 	$L__BB0_38;
	mul.lo.s64 	%rd29, %rd80, %rd82;
	and.b64  	%rd65, %rd29, -4294967296;
	setp.ne.s64 	%p25, %rd65, 0;
	@%p25 bra 	$L__BB0_37;
	cvt.u32.u64 	%r53, %rd29;
	rem.u32 	%r54, %r53, %r55;
	cvt.u64.u32 	%rd82, %r54;
	bra.uni 	$L__BB0_38;
$L__BB0_37:
	rem.u64 	%rd82, %rd29, %rd5;
$L__BB0_38:
	mul.lo.s64 	%rd33, %rd80, %rd80;
	and.b64  	%rd66, %rd33, -4294967296;
	setp.ne.s64 	%p26, %rd66, 0;
	@%p26 bra 	$L__BB0_40;
	cvt.u32.u64 	%r56, %rd33;
	rem.u32 	%r57, %r56, %r55;
	cvt.u64.u32 	%rd80, %r57;
	bra.uni 	$L__BB0_41;
$L__BB0_40:
	rem.u64 	%rd80, %rd33, %rd5;
$L__BB0_41:
	shr.u32 	%r19, %r77, 1;
	setp.gt.u32 	%p27, %r77, 1;
	mov.u32 	%r77, %r19;
	@%p27 bra 	$L__BB0_34;
$L__BB0_42:
	cvt.u32.u64 	%r20, %rd82;
	div.u32 	%r21, %r1, %r76;
	setp.lt.u32 	%p28, %r21, 2;
	@%p28 bra 	$L__BB0_52;
	and.b64  	%rd38, %rd82, 4294967295;
	mov.b32 	%r78, 1;
	mov.u64 	%rd86, %rd38;
$L__BB0_44:
	mul.lo.s64 	%rd86, %rd86, %rd38;
	add.s32 	%r78, %r78, 1;
	setp.le.u64 	%p29, %rd86, %rd5;
	@%p29 bra 	$L__BB0_48;
	and.b64  	%rd67, %rd86, -4294967296;
	setp.ne.s64 	%p30, %rd67, 0;
	@%p30 bra 	$L__BB0_47;
	cvt.u32.u64 	%r59, %rd5;
	cvt.u32.u64 	%r60, %rd86;
	rem.u32 	%r61, %r60, %r59;
	cvt.u64.u32 	%rd86, %r61;
	bra.uni 	$L__BB0_48;
$L__BB0_47:
	rem.u64 	%rd86, %rd86, %rd5;
$L__BB0_48:
	cvt.u32.u64 	%r62, %rd5;
	cvt.u32.u64 	%r63, %rd86;
	mul.lo.s32 	%r24, %r63, 3;
	setp.le.u32 	%p31, %r24, %r62;
	@%p31 bra 	$L__BB0_50;
	rem.u32 	%r65, %r24, %r62;
	setp.eq.s32 	%p32, %r65, 2;
	@%p32 bra 	$L__BB0_51;
$L__BB0_50:
	setp.lt.u32 	%p33, %r78, %r21;
	@%p33 bra 	$L__BB0_44;
	bra.uni 	$L__BB0_52;
$L__BB0_51:
	add.u64 	%rd68, %SP, 600000;
	add.u64 	%rd69, %SPL, 600000;
	st.local.v2.u32 	[%rd69], {%r62, %r76};
	st.local.u32 	[%rd69+8], %r20;
	mov.u64 	%rd70, $str;
	cvta.global.u64 	%rd71, %rd70;
	{ // callseq 0, 0
	.param .b64 param0;
	st.param.b64 	[param0], %rd71;
	.param .b64 param1;
	st.param.b64 	[param1], %rd68;
	.param .b32 retval0;
	call.uni (retval0), 
	vprintf, 
	(
	param0, 
	param1
	);
	ld.param.b32 	%r67, [retval0];
	} // callseq 0
$L__BB0_52:
	ret;

}


// ===== COMPILED SASS (sm_100) =====

	.target	sm_100

	.elftype	@"ET_EXEC"


//--------------------- .note.nv.tkinfo           --------------------------
	.section	.note.nv.tkinfo,"",@"SHT_NOTE"
	.sectionflags	@"SHF_NOTE_NV_TKINFO"
	.tkinfo
        /*0018*/ 	.word	0x00000002
        /*0030*/ 	.string	""
        /*0030*/ 	.string	"ptxas"
        /*0030*/ 	.string	"Cuda compilation tools, release 13.0, V13.0.88"
        /*0030*/ 	.string	"Build cuda_13.0.r13.0/compiler.36424714_0"
        /*0030*/ 	.string	"-arch sm_100 -m 64 "



//--------------------- .note.nv.cuinfo           --------------------------
	.section	.note.nv.cuinfo,"",@"SHT_NOTE"
	.sectionflags	@"SHF_NOTE_NV_CUINFO"
        /*0018*/ 	.short	0x0002
        /*001a*/ 	.short	0x0064
        /*001c*/ 	.short	0x0082
	.zero		2


//--------------------- .nv.info                  --------------------------
	.section	.nv.info,"",@"SHT_CUDA_INFO"
	.align	4


	//----- nvinfo : EIATTR_REGCOUNT
	.align		4
        /*0000*/ 	.byte	0x04, 0x2f
        /*0002*/ 	.short	(.L_2 - .L_1)
	.align		4
.L_1:
        /*0004*/ 	.word	index@(_Z20kershaw_prime_kernelPjm)
        /*0008*/ 	.word	0x0000001a


	//----- nvinfo : EIATTR_FRAME_SIZE
	.align		4
.L_2:
        /*000c*/ 	.byte	0x04, 0x11
        /*000e*/ 	.short	(.L_4 - .L_3)
	.align		4
.L_3:
        /*0010*/ 	.word	index@($__internal_1_$__cuda_sm20_rem_u64)
        /*0014*/ 	.word	0x000927d0


	//----- nvinfo : EIATTR_FRAME_SIZE
	.align		4
.L_4:
        /*0018*/ 	.byte	0x04, 0x11
        /*001a*/ 	.short	(.L_6 - .L_5)
	.align		4
.L_5:
        /*001c*/ 	.word	index@($__internal_0_$__cuda_sm20_dsqrt_rn_f64_mediumpath_v1)
        /*0020*/ 	.word	0x000927d0


	//----- nvinfo : EIATTR_FRAME_SIZE
	.align		4
.L_6:
        /*0024*/ 	.byte	0x04, 0x11
        /*0026*/ 	.short	(.L_8 - .L_7)
	.align		4
.L_7:
        /*0028*/ 	.word	index@(_Z20kershaw_prime_kernelPjm)
        /*002c*/ 	.word	0x000927d0


	//----- nvinfo : EIATTR_MIN_STACK_SIZE
	.align		4
.L_8:
        /*0030*/ 	.byte	0x04, 0x12
        /*0032*/ 	.short	(.L_10 - .L_9)
	.align		4
.L_9:
        /*0034*/ 	.word	index@(_Z20kershaw_prime_kernelPjm)
        /*0038*/ 	.word	0x000927d0
.L_10:


//--------------------- .nv.compat                --------------------------
	.section	.nv.compat,"",@"SHT_CUDA_COMPAT_INFO"
	.align	4
        /*0000*/ 	.byte	0x02, 0x09, 0x00, 0x00, 0x02, 0x02, 0x01, 0x00, 0x02, 0x05, 0x05, 0x00, 0x03, 0x07, 0x01, 0x01
        /*0010*/ 	.byte	0x02, 0x03, 0x00, 0x00, 0x02, 0x06, 0x01, 0x00, 0x04, 0x0b, 0x08, 0x00, 0x01, 0x00, 0x00, 0x00
        /*0020*/ 	.byte	0x00, 0x00, 0x00, 0x00


//--------------------- .nv.info._Z20kershaw_prime_kernelPjm --------------------------
	.section	.nv.info._Z20kershaw_prime_kernelPjm,"",@"SHT_CUDA_INFO"
	.sectionflags	@""
	.align	4


	//----- nvinfo : EIATTR_CUDA_API_VERSION
	.align		4
        /*0000*/ 	.byte	0x04, 0x37
        /*0002*/ 	.short	(.L_12 - .L_11)
.L_11:
        /*0004*/ 	.word	0x00000082


	//----- nvinfo : EIATTR_KPARAM_INFO
	.align		4
.L_12:
        /*0008*/ 	.byte	0x04, 0x17
        /*000a*/ 	.short	(.L_14 - .L_13)
.L_13:
        /*000c*/ 	.word	0x00000000
        /*0010*/ 	.short	0x0001
        /*0012*/ 	.short	0x0008
        /*0014*/ 	.byte	0x00, 0xf0, 0x21, 0x00


	//----- nvinfo : EIATTR_KPARAM_INFO
	.align		4
.L_14:
        /*0018*/ 	.byte	0x04, 0x17
        /*001a*/ 	.short	(.L_16 - .L_15)
.L_15:
        /*001c*/ 	.word	0x00000000
        /*0020*/ 	.short	0x0000
        /*0022*/ 	.short	0x0000
        /*0024*/ 	.byte	0x00, 0xf5, 0x21, 0x00


	//----- nvinfo : EIATTR_SPARSE_MMA_MASK
	.align		4
.L_16:
        /*0028*/ 	.byte	0x03, 0x50
        /*002a*/ 	.short	0x0000


	//----- nvinfo : EIATTR_MAXREG_COUNT
	.align		4
        /*002c*/ 	.byte	0x03, 0x1b
        /*002e*/ 	.short	0x00ff


	//----- nvinfo : EIATTR_EXTERNS
	.align		4
        /*0030*/ 	.byte	0x04, 0x0f
        /*0032*/ 	.short	(.L_18 - .L_17)


	//   ....[0]....
	.align		4
.L_17:
        /*0034*/ 	.word	index@(vprintf)


	//----- nvinfo : EIATTR_MERCURY_ISA_VERSION
	.align		4
.L_18:
        /*0038*/ 	.byte	0x03, 0x5f
        /*003a*/ 	.short	0x0101


	//----- nvinfo : EIATTR_VRC_CTA_INIT_COUNT
	.align		4
        /*003c*/ 	.byte	0x02, 0x4a
	.zero		1
	.zero		1


	//----- nvinfo : EIATTR_SYSCALL_OFFSETS
	.align		4
        /*0040*/ 	.byte	0x04, 0x46
        /*0042*/ 	.short	(.L_20 - .L_19)


	//   ....[0]....
.L_19:
        /*0044*/ 	.word	0x00001c20


	//----- nvinfo : EIATTR_EXIT_INSTR_OFFSETS
	.align		4
.L_20:
        /*0048*/ 	.byte	0x04, 0x1c
        /*004a*/ 	.short	(.L_22 - .L_21)


	//   ....[0]....
.L_21:
        /*004c*/ 	.word	0x000000a0


	//   ....[1]....
        /*0050*/ 	.word	0x00001750


	//   ....[2]....
        /*0054*/ 	.word	0x00001b70


	//   ....[3]....
        /*0058*/ 	.word	0x00001c30


	//----- nvinfo : EIATTR_CRS_STACK_SIZE
	.align		4
.L_22:
        /*005c*/ 	.byte	0x04, 0x1e
        /*005e*/ 	.short	(.L_24 - .L_23)
.L_23:
        /*0060*/ 	.word	0x00000000


	//----- nvinfo : EIATTR_CBANK_PARAM_SIZE
	.align		4
.L_24:
        /*0064*/ 	.byte	0x03, 0x19
        /*0066*/ 	.short	0x0010


	//----- nvinfo : EIATTR_PARAM_CBANK
	.align		4
        /*0068*/ 	.byte	0x04, 0x0a
        /*006a*/ 	.short	(.L_26 - .L_25)
	.align		4
.L_25:
        /*006c*/ 	.word	index@(.nv.constant0._Z20kershaw_prime_kernelPjm)
        /*0070*/ 	.short	0x0380
        /*0072*/ 	.short	0x0010


	//----- nvinfo : EIATTR_SW_WAR
	.align		4
.L_26:
        /*0074*/ 	.byte	0x04, 0x36
        /*0076*/ 	.short	(.L_28 - .L_27)
.L_27:
        /*0078*/ 	.word	0x00000008
.L_28:


//--------------------- .nv.callgraph             --------------------------
	.section	.nv.callgraph,"",@"SHT_CUDA_CALLGRAPH"
	.align	4
	.sectionentsize	8
	.align		4
        /*0000*/ 	.word	0x00000000
	.align		4
        /*0004*/ 	.word	0xffffffff
	.align		4
        /*0008*/ 	.word	index@(_Z20kershaw_prime_kernelPjm)
	.align		4
        /*000c*/ 	.word	index@(vprintf)
	.align		4
        /*0010*/ 	.word	0x00000000
	.align		4
        /*0014*/ 	.word	0xfffffffe
	.align		4
        /*0018*/ 	.word	0x00000000
	.align		4
        /*001c*/ 	.word	0xfffffffd
	.align		4
        /*0020*/ 	.word	0x00000000
	.align		4
        /*0024*/ 	.word	0xfffffffc


//--------------------- .nv.constant4             --------------------------
	.section	.nv.constant4,"a",@progbits
	.align	8
	.align		8
.nv.constant4:
        /*0000*/ 	.dword	vprintf
	.align		8
        /*0008*/ 	.dword	$str


//--------------------- .text._Z20kershaw_prime_kernelPjm --------------------------
	.section	.text._Z20kershaw_prime_kernelPjm,"ax",@progbits
	.align	128
        .global         _Z20kershaw_prime_kernelPjm
        .type           _Z20kershaw_prime_kernelPjm,@function
        .size           _Z20kershaw_prime_kernelPjm,(.L_x_47 - _Z20kershaw_prime_kernelPjm)
        .other          _Z20kershaw_prime_kernelPjm,@"STO_CUDA_ENTRY STV_DEFAULT"
_Z20kershaw_prime_kernelPjm:
.text._Z20kershaw_prime_kernelPjm:
[----:B------:R-:W0:Y:S01]  /*0000*/  LDC R1, c[0x0][0x37c] ;  /* 0x0000df00ff017b82 */ /* 0x000e220000000800 */
[----:B------:R-:W1:Y:S01]  /*0010*/  S2R R3, SR_TID.X ;  /* 0x0000000000037919 */ /* 0x000e620000002100 */
[----:B------:R-:W2:Y:S06]  /*0020*/  LDCU UR37, c[0x0][0x2fc] ;  /* 0x00005f80ff2577ac */ /* 0x000eac0008000800 */
[----:B------:R-:W1:Y:S01]  /*0030*/  S2UR UR4, SR_CTAID.X ;  /* 0x00000000000479c3 */ /* 0x000e620000002500 */
[----:B0-----:R-:W-:Y:S01]  /*0040*/  VIADD R1, R1, 0xfff6d830 ;  /* 0xfff6d83001017836 */ /* 0x001fe20000000000 */
[----:B------:R-:W0:Y:S06]  /*0050*/  LDCU.64 UR6, c[0x0][0x388] ;  /* 0x00007100ff0677ac */ /* 0x000e2c0008000a00 */
[----:B------:R-:W1:Y:S02]  /*0060*/  LDC R0, c[0x0][0x360] ;  /* 0x0000d800ff007b82 */ /* 0x000e640000000800 */
[----:B-1----:R-:W-:-:S05]  /*0070*/  IMAD R0, R0, UR4, R3 ;  /* 0x0000000400007c24 */ /* 0x002fca000f8e0203 */
[----:B0-----:R-:W-:-:S04]  /*0080*/  ISETP.GE.U32.AND P0, PT, R0, UR6, PT ;  /* 0x0000000600007c0c */ /* 0x001fc8000bf06070 */
[----:B------:R-:W-:-:S13]  /*0090*/  ISETP.GE.U32.AND.EX P0, PT, RZ, UR7, PT, P0 ;  /* 0x00000007ff007c0c */ /* 0x000fda000bf06100 */
[----:B--2---:R-:W-:Y:S05]  /*00a0*/  @P0 EXIT ;  /* 0x000000000000094d */ /* 0x004fea0003800000 */
[----:B------:R-:W0:Y:S01]  /*00b0*/  LDCU.64 UR6, c[0x0][0x380] ;  /* 0x00007000ff0677ac */ /* 0x000e220008000a00 */
[----:B------:R-:W1:Y:S01]  /*00c0*/  LDCU.64 UR4, c[0x0][0x358] ;  /* 0x00006b00ff0477ac */ /* 0x000e620008000a00 */
[----:B0-----:R-:W-:-:S04]  /*00d0*/  LEA R2, P0, R0, UR6, 0x2 ;  /* 0x0000000600027c11 */ /* 0x001fc8000f8010ff */
[----:B------:R-:W-:-:S05]  /*00e0*/  LEA.HI.X R3, R0, UR7, RZ, 0x2, P0 ;  /* 0x0000000700037c11 */ /* 0x000fca00080f14ff */
[----:B-1----:R-:W2:Y:S01]  /*00f0*/  LDG.E R2, desc[UR4][R2.64] ;  /* 0x0000000402027981 */ /* 0x002ea2000c1e1900 */
[----:B------:R-:W-:Y:S01]  /*0100*/  IMAD.MOV.U32 R6, RZ, RZ, 0x0 ;  /* 0x00000000ff067424 */ /* 0x000fe200078e00ff */
[----:B------:R-:W-:Y:S01]  /*0110*/  BSSY.RECONVERGENT B0, `(.L_x_0) ;  /* 0x0000015000007945 */ /* 0x000fe20003800200 */
[----:B------:R-:W-:Y:S02]  /*0120*/  IMAD.MOV.U32 R7, RZ, RZ, 0x3fd80000 ;  /* 0x3fd80000ff077424 */ /* 0x000fe400078e00ff */
[----:B--2---:R-:W-:-:S04]  /*0130*/  VIADD R0, R2, 0xffffffff ;  /* 0xffffffff02007836 */ /* 0x004fc80000000000 */
[----:B------:R-:W0:Y:S08]  /*0140*/  I2F.F64.U32 R8, R0 ;  /* 0x0000000000087312 */ /* 0x000e300000201800 */
[----:B0-----:R-:W0:Y:S01]  /*0150*/  MUFU.RSQ64H R11, R9 ;  /* 0x00000009000b7308 */ /* 0x001e220000001c00 */
[----:B------:R-:W-:-:S04]  /*0160*/  IADD3 R10, PT, PT, R9, -0x3500000, RZ ;  /* 0xfcb00000090a7810 */ /* 0x000fc80007ffe0ff */
[----:B------:R-:W-:Y:S02]  /*0170*/  ISETP.GE.U32.AND P0, PT, R10, 0x7ca00000, PT ;  /* 0x7ca000000a00780c */ /* 0x000fe40003f06070 */
[----:B0-----:R-:W-:-:S08]  /*0180*/  DMUL R4, R10, R10 ;  /* 0x0000000a0a047228 */ /* 0x001fd00000000000 */
[----:B------:R-:W-:-:S08]  /*0190*/  DFMA R4, R8, -R4, 1 ;  /* 0x3ff000000804742b */ /* 0x000fd00000000804 */
[----:B------:R-:W-:Y:S02]  /*01a0*/  DFMA R6, R4, R6, 0.5 ;  /* 0x3fe000000406742b */ /* 0x000fe40000000006 */
[----:B------:R-:W-:-:S08]  /*01b0*/  DMUL R4, R10, R4 ;  /* 0x000000040a047228 */ /* 0x000fd00000000000 */
[----:B------:R-:W-:Y:S01]  /*01c0*/  DFMA R12, R6, R4, R10 ;  /* 0x00000004060c722b */ /* 0x000fe2000000000a */
[----:B------:R-:W0:Y:S07]  /*01d0*/  LDC R6, c[0x0][0x2f8] ;  /* 0x0000be00ff067b82 */ /* 0x000e2e0000000800 */
[----:B------:R-:W-:Y:S02]  /*01e0*/  DMUL R14, R8, R12 ;  /* 0x0000000c080e7228 */ /* 0x000fe40000000000 */
[----:B------:R-:W-:Y:S01]  /*01f0*/  IADD3 R21, PT, PT, R13, -0x100000, RZ ;  /* 0xfff000000d157810 */ /* 0x000fe20007ffe0ff */
[----:B------:R-:W-:-:S05]  /*0200*/  IMAD.MOV.U32 R20, RZ, RZ, R12 ;  /* 0x000000ffff147224 */ /* 0x000fca00078e000c */
[----:B------:R-:W-:-:S08]  /*0210*/  DFMA R16, R14, -R14, R8 ;  /* 0x8000000e0e10722b */ /* 0x000fd00000000008 */
[----:B------:R-:W-:Y:S01]  /*0220*/  DFMA R18, R16, R20, R14 ;  /* 0x000000141012722b */ /* 0x000fe2000000000e */
[----:B------:R-:W-:Y:S10]  /*0230*/  @!P0 BRA `(.L_x_1) ;  /* 0x0000000000088947 */ /* 0x000ff40003800000 */
[----:B------:R-:W-:-:S07]  /*0240*/  MOV R4, 0x260 ;  /* 0x0000026000047802 */ /* 0x000fce0000000f00 */
[----:B0-----:R-:W-:Y:S05]  /*0250*/  CALL.REL.NOINC `($__internal_0_$__cuda_sm20_dsqrt_rn_f64_mediumpath_v1) ;  /* 0x0000001800787944 */ /* 0x001fea0003c00000 */
.L_x_1:
[----:B------:R-:W-:Y:S05]  /*0260*/  BSYNC.RECONVERGENT B0 ;  /* 0x0000000000007941 */ /* 0x000fea0003800200 */
.L_x_0:
[----:B------:R-:W1:Y:S01]  /*0270*/  F2I.U32.F64.TRUNC R18, R18 ;  /* 0x0000001200127311 */ /* 0x000e62000030d000 */
[----:B------:R-:W-:Y:S01]  /*0280*/  UMOV UR36, URZ ;  /* 0x000000ff00247c82 */ /* 0x000fe20008000000 */
[----:B------:R-:W-:Y:S01]  /*0290*/  BSSY.RECONVERGENT B0, `(.L_x_2) ;  /* 0x00000e8000007945 */ /* 0x000fe20003800200 */
[----:B------:R-:W-:Y:S01]  /*02a0*/  IMAD.MOV.U32 R16, RZ, RZ, RZ ;  /* 0x000000ffff107224 */ /* 0x000fe200078e00ff */
[----:B-1----:R-:W-:-:S13]  /*02b0*/  ISETP.GE.U32.AND P0, PT, R18, 0x2, PT ;  /* 0x000000021200780c */ /* 0x002fda0003f06070 */
[----:B------:R-:W-:Y:S05]  /*02c0*/  @!P0 BRA `(.L_x_3) ;  /* 0x0000000800188947 */ /* 0x000fea0003800000 */
[----:B------:R-:W-:Y:S02]  /*02d0*/  HFMA2 R16, -RZ, RZ, 0, 0 ;  /* 0x00000000ff107431 */ /* 0x000fe400000001ff */
[----:B------:R-:W-:-:S07]  /*02e0*/  IMAD.MOV.U32 R3, RZ, RZ, 0x1 ;  /* 0x00000001ff037424 */ /* 0x000fce00078e00ff */
.L_x_15:
[----:B-1----:R-:W1:Y:S01]  /*02f0*/  I2F.U32.RP R7, R3 ;  /* 0x0000000300077306 */ /* 0x002e620000209000 */
[----:B------:R-:W-:Y:S01]  /*0300*/  IADD3 R9, PT, PT, RZ, -R3, RZ ;  /* 0x80000003ff097210 */ /* 0x000fe20007ffe0ff */
[----:B------:R-:W-:Y:S01]  /*0310*/  BSSY.RELIABLE B1, `(.L_x_4) ;  /* 0x000007e000017945 */ /* 0x000fe20003800100 */
[----:B------:R-:W-:-:S05]  /*0320*/  ISETP.NE.U32.AND P1, PT, R3, RZ, PT ;  /* 0x000000ff0300720c */ /* 0x000fca0003f25070 */
[----:B-1----:R-:W1:Y:S02]  /*0330*/  MUFU.RCP R7, R7 ;  /* 0x0000000700077308 */ /* 0x002e640000001000 */
[----:B-1----:R-:W-:-:S06]  /*0340*/  VIADD R4, R7, 0xffffffe ;  /* 0x0ffffffe07047836 */ /* 0x002fcc0000000000 */
[----:B------:R1:W2:Y:S02]  /*0350*/  F2I.FTZ.U32.TRUNC.NTZ R5, R4 ;  /* 0x0000000400057305 */ /* 0x0002a4000021f000 */
[----:B-1----:R-:W-:Y:S02]  /*0360*/  IMAD.MOV.U32 R4, RZ, RZ, RZ ;  /* 0x000000ffff047224 */ /* 0x002fe400078e00ff */
[----:B--2---:R-:W-:-:S04]  /*0370*/  IMAD R9, R9, R5, RZ ;  /* 0x0000000509097224 */ /* 0x004fc800078e02ff */
[----:B------:R-:W-:-:S06]  /*0380*/  IMAD.HI.U32 R5, R5, R9, R4 ;  /* 0x0000000905057227 */ /* 0x000fcc00078e0004 */
[----:B------:R-:W-:-:S04]  /*0390*/  IMAD.HI.U32 R5, R5, R0, RZ ;  /* 0x0000000005057227 */ /* 0x000fc800078e00ff */
[----:B------:R-:W-:-:S04]  /*03a0*/  IMAD.MOV R5, RZ, RZ, -R5 ;  /* 0x000000ffff057224 */ /* 0x000fc800078e0a05 */
[----:B------:R-:W-:-:S05]  /*03b0*/  IMAD R8, R3, R5, R0 ;  /* 0x0000000503087224 */ /* 0x000fca00078e0200 */
[----:B------:R-:W-:-:S13]  /*03c0*/  ISETP.GE.U32.AND P0, PT, R8, R3, PT ;  /* 0x000000030800720c */ /* 0x000fda0003f06070 */
[----:B------:R-:W-:-:S04]  /*03d0*/  @P0 IADD3 R8, PT, PT, -R3, R8, RZ ;  /* 0x0000000803080210 */ /* 0x000fc80007ffe1ff */
[----:B------:R-:W-:-:S13]  /*03e0*/  ISETP.GE.U32.AND P0, PT, R8, R3, PT ;  /* 0x000000030800720c */ /* 0x000fda0003f06070 */
[----:B------:R-:W-:Y:S01]  /*03f0*/  @P0 IMAD.IADD R8, R8, 0x1, -R3 ;  /* 0x0000000108080824 */ /* 0x000fe200078e0a03 */
[----:B------:R-:W-:-:S04]  /*0400*/  @!P1 LOP3.LUT R8, RZ, R3, RZ, 0x33, !PT ;  /* 0x00000003ff089212 */ /* 0x000fc800078e33ff */
[----:B------:R-:W-:-:S13]  /*0410*/  ISETP.NE.AND P0, PT, R8, RZ, PT ;  /* 0x000000ff0800720c */ /* 0x000fda0003f05270 */
[----:B------:R-:W-:Y:S05]  /*0420*/  @P0 BRA `(.L_x_5) ;  /* 0x0000000400b00947 */ /* 0x000fea0003800000 */
[----:B------:R-:W-:Y:S01]  /*0430*/  HFMA2 R9, -RZ, RZ, 0, 0 ;  /* 0x00000000ff097431 */ /* 0x000fe200000001ff */
[----:B------:R-:W-:Y:S01]  /*0440*/  BSSY.RECONVERGENT B2, `(.L_x_6) ;  /* 0x0000051000027945 */ /* 0x000fe20003800200 */
[----:B------:R-:W-:Y:S01]  /*0450*/  IMAD.MOV.U32 R13, RZ, RZ, 0x2 ;  /* 0x00000002ff0d7424 */ /* 0x000fe200078e00ff */
[----:B------:R-:W-:Y:S01]  /*0460*/  MOV R20, RZ ;  /* 0x000000ff00147202 */ /* 0x000fe20000000f00 */
[----:B------:R-:W-:Y:S02]  /*0470*/  IMAD.MOV.U32 R15, RZ, RZ, R3 ;  /* 0x000000ffff0f7224 */ /* 0x000fe400078e0003 */
[----:B------:R-:W-:-:S07]  /*0480*/  IMAD.MOV.U32 R8, RZ, RZ, 0x1 ;  /* 0x00000001ff087424 */ /* 0x000fce00078e00ff */
.L_x_13:
[----:B------:R-:W-:Y:S01]  /*0490*/  LOP3.LUT R4, R15, 0x1, RZ, 0xc0, !PT ;  /* 0x000000010f047812 */ /* 0x000fe200078ec0ff */
[----:B------:R-:W-:Y:S03]  /*04a0*/  BSSY.RECONVERGENT B3, `(.L_x_7) ;  /* 0x0000022000037945 */ /* 0x000fe60003800200 */
[----:B------:R-:W-:-:S13]  /*04b0*/  ISETP.NE.U32.AND P0, PT, R4, 0x1, PT ;  /* 0x000000010400780c */ /* 0x000fda0003f05070 */
[----:B------:R-:W-:Y:S05]  /*04c0*/  @P0 BRA `(.L_x_8) ;  /* 0x00000000007c0947 */ /* 0x000fea0003800000 */
[-C--:B------:R-:W-:Y:S02]  /*04d0*/  IMAD R7, R9, R13.reuse, RZ ;  /* 0x0000000d09077224 */ /* 0x080fe400078e02ff */
[----:B------:R-:W-:-:S04]  /*04e0*/  IMAD.WIDE.U32 R4, R8, R13, RZ ;  /* 0x0000000d08047225 */ /* 0x000fc800078e00ff */
[----:B------:R-:W-:-:S04]  /*04f0*/  IMAD R7, R8, R20, R7 ;  /* 0x0000001408077224 */ /* 0x000fc800078e0207 */
[----:B------:R-:W-:-:S05]  /*0500*/  IMAD.IADD R7, R5, 0x1, R7 ;  /* 0x0000000105077824 */ /* 0x000fca00078e0207 */
[----:B------:R-:W-:-:S13]  /*0510*/  ISETP.NE.U32.AND P0, PT, R7, RZ, PT ;  /* 0x000000ff0700720c */ /* 0x000fda0003f05070 */
[----:B------:R-:W-:Y:S05]  /*0520*/  @P0 BRA `(.L_x_9) ;  /* 0x0000000000500947 */ /* 0x000fea0003800000 */
[----:B------:R-:W1:Y:S01]  /*0530*/  I2F.U32.RP R5, R2 ;  /* 0x0000000200057306 */ /* 0x000e620000209000 */
[----:B------:R-:W-:Y:S02]  /*0540*/  IADD3 R7, PT, PT, RZ, -R2, RZ ;  /* 0x80000002ff077210 */ /* 0x000fe40007ffe0ff */
        /* <DEDUP_REMOVED lines=9> */
[----:B------:R-:W-:Y:S01]  /*05e0*/  IMAD R7, R2, R9, R4 ;  /* 0x0000000902077224 */ /* 0x000fe200078e0204 */
[----:B------:R-:W-:-:S04]  /*05f0*/  MOV R9, RZ ;  /* 0x000000ff00097202 */ /* 0x000fc80000000f00 */
[----:B------:R-:W-:-:S13]  /*0600*/  ISETP.GE.U32.AND P0, PT, R7, R2, PT ;  /* 0x000000020700720c */ /* 0x000fda0003f06070 */
[----:B------:R-:W-:-:S04]  /*0610*/  @P0 IADD3 R7, PT, PT, -R2, R7, RZ ;  /* 0x0000000702070210 */ /* 0x000fc80007ffe1ff */
[----:B------:R-:W-:-:S13]  /*0620*/  ISETP.GE.U32.AND P0, PT, R7, R2, PT ;  /* 0x000000020700720c */ /* 0x000fda0003f06070 */
[----:B------:R-:W-:Y:S01]  /*0630*/  @P0 IMAD.IADD R7, R7, 0x1, -R2 ;  /* 0x0000000107070824 */ /* 0x000fe200078e0a02 */
[----:B------:R-:W-:-:S05]  /*0640*/  @!P1 LOP3.LUT R7, RZ, R2, RZ, 0x33, !PT ;  /* 0x00000002ff079212 */ /* 0x000fca00078e33ff */
[----:B------:R-:W-:Y:S01]  /*0650*/  IMAD.MOV.U32 R8, RZ, RZ, R7 ;  /* 0x000000ffff087224 */ /* 0x000fe200078e0007 */
[----:B------:R-:W-:Y:S06]  /*0660*/  BRA `(.L_x_8) ;  /* 0x0000000000147947 */ /* 0x000fec0003800000 */
.L_x_9:
[----:B------:R-:W-:Y:S01]  /*0670*/  IMAD.MOV.U32 R14, RZ, RZ, R4 ;  /* 0x000000ffff0e7224 */ /* 0x000fe200078e0004 */
[----:B------:R-:W-:-:S07]  /*0680*/  MOV R12, 0x6a0 ;  /* 0x000006a0000c7802 */ /* 0x000fce0000000f00 */
[----:B0-----:R-:W-:Y:S05]  /*0690*/  CALL.REL.NOINC `($__internal_1_$__cuda_sm20_rem_u64) ;  /* 0x0000001800107944 */ /* 0x001fea0003c00000 */
[----:B------:R-:W-:Y:S01]  /*06a0*/  IMAD.MOV.U32 R8, RZ, RZ, R7 ;  /* 0x000000ffff087224 */ /* 0x000fe200078e0007 */
[----:B------:R-:W-:-:S07]  /*06b0*/  MOV R9, R10 ;  /* 0x0000000a00097202 */ /* 0x000fce0000000f00 */
.L_x_8:
[----:B------:R-:W-:Y:S05]  /*06c0*/  BSYNC.RECONVERGENT B3 ;  /* 0x0000000000037941 */ /* 0x000fea0003800200 */
.L_x_7:
[-C--:B------:R-:W-:Y:S01]  /*06d0*/  IMAD R7, R20, R13.reuse, RZ ;  /* 0x0000000d14077224 */ /* 0x080fe200078e02ff */
[----:B------:R-:W-:Y:S01]  /*06e0*/  BSSY.RECONVERGENT B3, `(.L_x_10) ;  /* 0x0000023000037945 */ /* 0x000fe20003800200 */
[----:B------:R-:W-:-:S04]  /*06f0*/  IMAD.WIDE.U32 R4, R13, R13, RZ ;  /* 0x0000000d0d047225 */ /* 0x000fc800078e00ff */
[----:B------:R-:W-:Y:S01]  /*0700*/  IMAD R7, R13, R20, R7 ;  /* 0x000000140d077224 */ /* 0x000fe200078e0207 */
[----:B------:R-:W-:Y:S01]  /*0710*/  ISETP.GT.U32.AND P0, PT, R4, R2, PT ;  /* 0x000000020400720c */ /* 0x000fe20003f04070 */
[----:B------:R-:W-:Y:S02]  /*0720*/  IMAD.MOV.U32 R13, RZ, RZ, R4 ;  /* 0x000000ffff0d7224 */ /* 0x000fe400078e0004 */
[----:B------:R-:W-:-:S05]  /*0730*/  IMAD.IADD R20, R5, 0x1, R7 ;  /* 0x0000000105147824 */ /* 0x000fca00078e0207 */
[----:B------:R-:W-:-:S13]  /*0740*/  ISETP.GT.U32.AND.EX P0, PT, R20, RZ, PT, P0 ;  /* 0x000000ff1400720c */ /* 0x000fda0003f04100 */
[----:B------:R-:W-:Y:S05]  /*0750*/  @!P0 BRA `(.L_x_11) ;  /* 0x00000000006c8947 */ /* 0x000fea0003800000 */
[----:B------:R-:W-:-:S13]  /*0760*/  ISETP.NE.U32.AND P0, PT, R20, RZ, PT ;  /* 0x000000ff1400720c */ /* 0x000fda0003f05070 */
[----:B------:R-:W-:Y:S05]  /*0770*/  @P0 BRA `(.L_x_12) ;  /* 0x00000000004c0947 */ /* 0x000fea0003800000 */
[----:B------:R-:W1:Y:S01]  /*0780*/  I2F.U32.RP R7, R2 ;  /* 0x0000000200077306 */ /* 0x000e620000209000 */
[----:B------:R-:W-:Y:S01]  /*0790*/  IMAD.MOV R11, RZ, RZ, -R2 ;  /* 0x000000ffff0b7224 */ /* 0x000fe200078e0a02 */
[----:B------:R-:W-:Y:S01]  /*07a0*/  ISETP.NE.U32.AND P1, PT, R2, RZ, PT ;  /* 0x000000ff0200720c */ /* 0x000fe20003f25070 */
[----:B------:R-:W-:Y:S02]  /*07b0*/  IMAD.MOV.U32 R4, RZ, RZ, RZ ;  /* 0x000000ffff047224 */ /* 0x000fe400078e00ff */
[----:B------:R-:W-:-:S03]  /*07c0*/  HFMA2 R20, -RZ, RZ, 0, 0 ;  /* 0x00000000ff147431 */ /* 0x000fc600000001ff */
[----:B-1----:R-:W1:Y:S02]  /*07d0*/  MUFU.RCP R7, R7 ;  /* 0x0000000700077308 */ /* 0x002e640000001000 */
[----:B-1----:R-:W-:-:S06]  /*07e0*/  IADD3 R5, PT, PT, R7, 0xffffffe, RZ ;  /* 0x0ffffffe07057810 */ /* 0x002fcc0007ffe0ff */
[----:B------:R-:W1:Y:S02]  /*07f0*/  F2I.FTZ.U32.TRUNC.NTZ R5, R5 ;  /* 0x0000000500057305 */ /* 0x000e64000021f000 */
[----:B-1----:R-:W-:-:S04]  /*0800*/  IMAD R11, R11, R5, RZ ;  /* 0x000000050b0b7224 */ /* 0x002fc800078e02ff */
[----:B------:R-:W-:-:S06]  /*0810*/  IMAD.HI.U32 R4, R5, R11, R4 ;  /* 0x0000000b05047227 */ /* 0x000fcc00078e0004 */
[----:B------:R-:W-:-:S05]  /*0820*/  IMAD.HI.U32 R4, R4, R13, RZ ;  /* 0x0000000d04047227 */ /* 0x000fca00078e00ff */
[----:B------:R-:W-:-:S05]  /*0830*/  IADD3 R4, PT, PT, -R4, RZ, RZ ;  /* 0x000000ff04047210 */ /* 0x000fca0007ffe1ff */
[----:B------:R-:W-:-:S05]  /*0840*/  IMAD R13, R2, R4, R13 ;  /* 0x00000004020d7224 */ /* 0x000fca00078e020d */
[----:B------:R-:W-:-:S13]  /*0850*/  ISETP.GE.U32.AND P0, PT, R13, R2, PT ;  /* 0x000000020d00720c */ /* 0x000fda0003f06070 */
[----:B------:R-:W-:-:S05]  /*0860*/  @P0 IMAD.IADD R13, R13, 0x1, -R2 ;  /* 0x000000010d0d0824 */ /* 0x000fca00078e0a02 */
[----:B------:R-:W-:-:S13]  /*0870*/  ISETP.GE.U32.AND P0, PT, R13, R2, PT ;  /* 0x000000020d00720c */ /* 0x000fda0003f06070 */
[----:B------:R-:W-:Y:S01]  /*0880*/  @P0 IMAD.IADD R13, R13, 0x1, -R2 ;  /* 0x000000010d0d0824 */ /* 0x000fe200078e0a02 */
[----:B------:R-:W-:Y:S01]  /*0890*/  @!P1 LOP3.LUT R13, RZ, R2, RZ, 0x33, !PT ;  /* 0x00000002ff0d9212 */ /* 0x000fe200078e33ff */
[----:B------:R-:W-:Y:S06]  /*08a0*/  BRA `(.L_x_11) ;  /* 0x0000000000187947 */ /* 0x000fec0003800000 */
.L_x_12:
[----:B------:R-:W-:Y:S01]  /*08b0*/  IMAD.MOV.U32 R14, RZ, RZ, R13 ;  /* 0x000000ffff0e7224 */ /* 0x000fe200078e000d */
[----:B------:R-:W-:Y:S01]  /*08c0*/  MOV R12, 0x8f0 ;  /* 0x000008f0000c7802 */ /* 0x000fe20000000f00 */
[----:B------:R-:W-:-:S07]  /*08d0*/  IMAD.MOV.U32 R7, RZ, RZ, R20 ;  /* 0x000000ffff077224 */ /* 0x000fce00078e0014 */
[----:B0-----:R-:W-:Y:S05]  /*08e0*/  CALL.REL.NOINC `($__internal_1_$__cuda_sm20_rem_u64) ;  /* 0x00000014007c7944 */ /* 0x001fea0003c00000 */
[----:B------:R-:W-:Y:S01]  /*08f0*/  MOV R13, R7 ;  /* 0x00000007000d7202 */ /* 0x000fe20000000f00 */
[----:B------:R-:W-:-:S07]  /*0900*/  IMAD.MOV.U32 R20, RZ, RZ, R10 ;  /* 0x000000ffff147224 */ /* 0x000fce00078e000a */
.L_x_11:
[----:B------:R-:W-:Y:S05]  /*0910*/  BSYNC.RECONVERGENT B3 ;  /* 0x0000000000037941 */ /* 0x000fea0003800200 */
.L_x_10:
[----:B------:R-:W-:Y:S02]  /*0920*/  ISETP.GT.U32.AND P0, PT, R15, 0x1, PT ;  /* 0x000000010f00780c */ /* 0x000fe40003f04070 */
[----:B------:R-:W-:-:S11]  /*0930*/  SHF.R.U32.HI R15, RZ, 0x1, R15 ;  /* 0x00000001ff0f7819 */ /* 0x000fd6000001160f */
[----:B------:R-:W-:Y:S05]  /*0940*/  @P0 BRA `(.L_x_13) ;  /* 0xfffffff800d00947 */ /* 0x000fea000383ffff */
[----:B------:R-:W-:Y:S05]  /*0950*/  BSYNC.RECONVERGENT B2 ;  /* 0x0000000000027941 */ /* 0x000fea0003800200 */
.L_x_6:
[----:B------:R-:W-:-:S13]  /*0960*/  ISETP.NE.AND P0, PT, R8, 0x1, PT ;  /* 0x000000010800780c */ /* 0x000fda0003f05270 */
[----:B------:R-:W-:Y:S05]  /*0970*/  @!P0 BREAK.RELIABLE B1 ;  /* 0x0000000000018942 */ /* 0x000fea0003800100 */
[----:B------:R-:W-:Y:S05]  /*0980*/  @!P0 BRA `(.L_x_14) ;  /* 0x0000000400e08947 */ /* 0x000fea0003800000 */
        /* <DEDUP_REMOVED lines=13> */
[----:B------:R-:W-:Y:S01]  /*0a60*/  @P0 IADD3 R8, PT, PT, -R3, R8, RZ ;  /* 0x0000000803080210 */ /* 0x000fe20007ffe1ff */
[----:B------:R-:W-:-:S03]  /*0a70*/  @P0 VIADD R9, R9, 0x1 ;  /* 0x0000000109090836 */ /* 0x000fc60000000000 */
[----:B------:R-:W-:-:S13]  /*0a80*/  ISETP.GE.U32.AND P1, PT, R8, R3, PT ;  /* 0x000000030800720c */ /* 0x000fda0003f26070 */
[----:B------:R-:W-:Y:S01]  /*0a90*/  @P1 VIADD R9, R9, 0x1 ;  /* 0x0000000109091836 */ /* 0x000fe20000000000 */
[----:B------:R-:W-:-:S04]  /*0aa0*/  @!P2 LOP3.LUT R9, RZ, R3, RZ, 0x33, !PT ;  /* 0x00000003ff09a212 */ /* 0x000fc800078e33ff */
[----:B------:R-:W-:-:S13]  /*0ab0*/  ISETP.NE.AND P0, PT, R3, R9, PT ;  /* 0x000000090300720c */ /* 0x000fda0003f05270 */
[C---:B------:R-:W-:Y:S01]  /*0ac0*/  @P0 LEA R4, R16.reuse, R1, 0x2 ;  /* 0x0000000110040211 */ /* 0x040fe200078e10ff */
[----:B------:R-:W-:-:S04]  /*0ad0*/  VIADD R16, R16, 0x1 ;  /* 0x0000000110107836 */ /* 0x000fc80000000000 */
[----:B------:R1:W-:Y:S03]  /*0ae0*/  @P0 STL [R4], R9 ;  /* 0x0000000904000387 */ /* 0x0003e60000100800 */
.L_x_5:
[----:B------:R-:W-:Y:S05]  /*0af0*/  BSYNC.RELIABLE B1 ;  /* 0x0000000000017941 */ /* 0x000fea0003800100 */
.L_x_4:
[----:B------:R-:W-:-:S05]  /*0b00*/  VIADD R3, R3, 0x1 ;  /* 0x0000000103037836 */ /* 0x000fca0000000000 */
[----:B------:R-:W-:-:S13]  /*0b10*/  ISETP.NE.AND P0, PT, R3, R18, PT ;  /* 0x000000120300720c */ /* 0x000fda0003f05270 */
[----:B------:R-:W-:Y:S05]  /*0b20*/  @P0 BRA `(.L_x_15) ;  /* 0xfffffff400f00947 */ /* 0x000fea000383ffff */
.L_x_3:
[----:B------:R-:W-:Y:S02]  /*0b30*/  ISETP.GE.AND P0, PT, R16, 0x1, PT ;  /* 0x000000011000780c */ /* 0x000fe40003f06270 */
[----:B------:R-:W-:-:S11]  /*0b40*/  MOV R3, R0 ;  /* 0x0000000000037202 */ /* 0x000fd60000000f00 */
[----:B------:R-:W-:Y:S05]  /*0b50*/  @!P0 BRA `(.L_x_14) ;  /* 0x00000004006c8947 */ /* 0x000fea0003800000 */
[----:B------:R-:W-:-:S04]  /*0b60*/  VIADD R16, R16, 0xffffffff ;  /* 0xffffffff10107836 */ /* 0x000fc80000000000 */
[----:B------:R-:W-:-:S06]  /*0b70*/  IMAD R13, R16, 0x4, R1 ;  /* 0x00000004100d7824 */ /* 0x000fcc00078e0201 */
[----:B------:R-:W2:Y:S01]  /*0b80*/  LDL R13, [R13] ;  /* 0x000000000d0d7983 */ /* 0x000ea20000100800 */
[----:B------:R-:W-:Y:S01]  /*0b90*/  HFMA2 R3, -RZ, RZ, 0, 0 ;  /* 0x00000000ff037431 */ /* 0x000fe200000001ff */
[----:B--2---:R-:W-:-:S13]  /*0ba0*/  ISETP.NE.AND P0, PT, R13, RZ, PT ;  /* 0x000000ff0d00720c */ /* 0x004fda0003f05270 */
[----:B------:R-:W-:Y:S05]  /*0bb0*/  @!P0 BRA `(.L_x_14) ;  /* 0x0000000400548947 */ /* 0x000fea0003800000 */
[----:B------:R-:W-:Y:S01]  /*0bc0*/  BSSY.RECONVERGENT B1, `(.L_x_16) ;  /* 0x0000051000017945 */ /* 0x000fe20003800200 */
[----:B------:R-:W-:Y:S01]  /*0bd0*/  IMAD.MOV.U32 R3, RZ, RZ, 0x2 ;  /* 0x00000002ff037424 */ /* 0x000fe200078e00ff */
[----:B------:R-:W-:Y:S01]  /*0be0*/  MOV R15, R13 ;  /* 0x0000000d000f7202 */ /* 0x000fe20000000f00 */
[----:B------:R-:W-:Y:S02]  /*0bf0*/  IMAD.MOV.U32 R18, RZ, RZ, RZ ;  /* 0x000000ffff127224 */ /* 0x000fe400078e00ff */
[----:B------:R-:W-:Y:S02]  /*0c00*/  IMAD.MOV.U32 R8, RZ, RZ, 0x1 ;  /* 0x00000001ff087424 */ /* 0x000fe400078e00ff */
[----:B-1----:R-:W-:-:S07]  /*0c10*/  IMAD.MOV.U32 R9, RZ, RZ, 0x0 ;  /* 0x00000000ff097424 */ /* 0x002fce00078e00ff */
.L_x_23:
[----:B------:R-:W-:Y:S01]  /*0c20*/  LOP3.LUT R4, R15, 0x1, RZ, 0xc0, !PT ;  /* 0x000000010f047812 */ /* 0x000fe200078ec0ff */
[----:B------:R-:W-:Y:S03]  /*0c30*/  BSSY.RECONVERGENT B2, `(.L_x_17) ;  /* 0x0000021000027945 */ /* 0x000fe60003800200 */
[----:B------:R-:W-:-:S13]  /*0c40*/  ISETP.NE.U32.AND P0, PT, R4, 0x1, PT ;  /* 0x000000010400780c */ /* 0x000fda0003f05070 */
[----:B------:R-:W-:Y:S05]  /*0c50*/  @P0 BRA `(.L_x_18) ;  /* 0x0000000000780947 */ /* 0x000fea0003800000 */
[-C--:B------:R-:W-:Y:S02]  /*0c60*/  IMAD R7, R9, R3.reuse, RZ ;  /* 0x0000000309077224 */ /* 0x080fe400078e02ff */
[----:B------:R-:W-:-:S04]  /*0c70*/  IMAD.WIDE.U32 R4, R8, R3, RZ ;  /* 0x0000000308047225 */ /* 0x000fc800078e00ff */
[----:B------:R-:W-:-:S05]  /*0c80*/  IMAD R7, R8, R18, R7 ;  /* 0x0000001208077224 */ /* 0x000fca00078e0207 */
[----:B------:R-:W-:-:S04]  /*0c90*/  IADD3 R7, PT, PT, R5, R7, RZ ;  /* 0x0000000705077210 */ /* 0x000fc80007ffe0ff */
[----:B------:R-:W-:-:S13]  /*0ca0*/  ISETP.NE.U32.AND P0, PT, R7, RZ, PT ;  /* 0x000000ff0700720c */ /* 0x000fda0003f05070 */
[----:B------:R-:W-:Y:S05]  /*0cb0*/  @P0 BRA `(.L_x_19) ;  /* 0x00000000004c0947 */ /* 0x000fea0003800000 */
[----:B------:R-:W1:Y:S01]  /*0cc0*/  I2F.U32.RP R7, R2 ;  /* 0x0000000200077306 */ /* 0x000e620000209000 */
[----:B------:R-:W-:Y:S01]  /*0cd0*/  IMAD.MOV R5, RZ, RZ, -R2 ;  /* 0x000000ffff057224 */ /* 0x000fe200078e0a02 */
[----:B------:R-:W-:Y:S02]  /*0ce0*/  MOV R8, RZ ;  /* 0x000000ff00087202 */ /* 0x000fe40000000f00 */
[----:B------:R-:W-:-:S04]  /*0cf0*/  ISETP.NE.U32.AND P1, PT, R2, RZ, PT ;  /* 0x000000ff0200720c */ /* 0x000fc80003f25070 */
[----:B-1----:R-:W1:Y:S02]  /*0d00*/  MUFU.RCP R7, R7 ;  /* 0x0000000700077308 */ /* 0x002e640000001000 */
[----:B-1----:R-:W-:-:S06]  /*0d10*/  VIADD R9, R7, 0xffffffe ;  /* 0x0ffffffe07097836 */ /* 0x002fcc0000000000 */
[----:B------:R-:W1:Y:S02]  /*0d20*/  F2I.FTZ.U32.TRUNC.NTZ R9, R9 ;  /* 0x0000000900097305 */ /* 0x000e64000021f000 */
[----:B-1----:R-:W-:-:S04]  /*0d30*/  IMAD R5, R5, R9, RZ ;  /* 0x0000000905057224 */ /* 0x002fc800078e02ff */
[----:B------:R-:W-:-:S04]  /*0d40*/  IMAD.HI.U32 R5, R9, R5, R8 ;  /* 0x0000000509057227 */ /* 0x000fc800078e0008 */
[----:B------:R-:W-:Y:S02]  /*0d50*/  IMAD.MOV.U32 R9, RZ, RZ, RZ ;  /* 0x000000ffff097224 */ /* 0x000fe400078e00ff */
[----:B------:R-:W-:-:S04]  /*0d60*/  IMAD.HI.U32 R5, R5, R4, RZ ;  /* 0x0000000405057227 */ /* 0x000fc800078e00ff */
[----:B------:R-:W-:-:S04]  /*0d70*/  IMAD.MOV R5, RZ, RZ, -R5 ;  /* 0x000000ffff057224 */ /* 0x000fc800078e0a05 */
[----:B------:R-:W-:-:S05]  /*0d80*/  IMAD R8, R2, R5, R4 ;  /* 0x0000000502087224 */ /* 0x000fca00078e0204 */
[----:B------:R-:W-:-:S13]  /*0d90*/  ISETP.GE.U32.AND P0, PT, R8, R2, PT ;  /* 0x000000020800720c */ /* 0x000fda0003f06070 */
[----:B------:R-:W-:-:S05]  /*0da0*/  @P0 IMAD.IADD R8, R8, 0x1, -R2 ;  /* 0x0000000108080824 */ /* 0x000fca00078e0a02 */
[----:B------:R-:W-:-:S13]  /*0db0*/  ISETP.GE.U32.AND P0, PT, R8, R2, PT ;  /* 0x000000020800720c */ /* 0x000fda0003f06070 */
[----:B------:R-:W-:Y:S02]  /*0dc0*/  @P0 IADD3 R8, PT, PT, -R2, R8, RZ ;  /* 0x0000000802080210 */ /* 0x000fe40007ffe1ff */
[----:B------:R-:W-:Y:S01]  /*0dd0*/  @!P1 LOP3.LUT R8, RZ, R2, RZ, 0x33, !PT ;  /* 0x00000002ff089212 */ /* 0x000fe200078e33ff */
[----:B------:R-:W-:Y:S06]  /*0de0*/  BRA `(.L_x_18) ;  /* 0x0000000000147947 */ /* 0x000fec0003800000 */
.L_x_19:
[----:B------:R-:W-:Y:S01]  /*0df0*/  IMAD.MOV.U32 R14, RZ, RZ, R4 ;  /* 0x000000ffff0e7224 */ /* 0x000fe200078e0004 */
[----:B------:R-:W-:-:S07]  /*0e00*/  MOV R12, 0xe20 ;  /* 0x00000e20000c7802 */ /* 0x000fce0000000f00 */
[----:B0-----:R-:W-:Y:S05]  /*0e10*/  CALL.REL.NOINC `($__internal_1_$__cuda_sm20_rem_u64) ;  /* 0x0000001000307944 */ /* 0x001fea0003c00000 */
[----:B------:R-:W-:Y:S01]  /*0e20*/  MOV R8, R7 ;  /* 0x0000000700087202 */ /* 0x000fe20000000f00 */
[----:B------:R-:W-:-:S07]  /*0e30*/  IMAD.MOV.U32 R9, RZ, RZ, R10 ;  /* 0x000000ffff097224 */ /* 0x000fce00078e000a */
.L_x_18:
[----:B------:R-:W-:Y:S05]  /*0e40*/  BSYNC.RECONVERGENT B2 ;  /* 0x0000000000027941 */ /* 0x000fea0003800200 */
.L_x_17:
[-C--:B------:R-:W-:Y:S01]  /*0e50*/  IMAD R7, R18, R3.reuse, RZ ;  /* 0x0000000312077224 */ /* 0x080fe200078e02ff */
[----:B------:R-:W-:Y:S01]  /*0e60*/  BSSY.RECONVERGENT B2, `(.L_x_20) ;  /* 0x0000023000027945 */ /* 0x000fe20003800200 */
[----:B------:R-:W-:-:S04]  /*0e70*/  IMAD.WIDE.U32 R4, R3, R3, RZ ;  /* 0x0000000303047225 */ /* 0x000fc800078e00ff */
[----:B------:R-:W-:Y:S01]  /*0e80*/  IMAD R7, R3, R18, R7 ;  /* 0x0000001203077224 */ /* 0x000fe200078e0207 */
[----:B------:R-:W-:Y:S02]  /*0e90*/  ISETP.GT.U32.AND P0, PT, R4, R2, PT ;  /* 0x000000020400720c */ /* 0x000fe40003f04070 */
[----:B------:R-:W-:Y:S01]  /*0ea0*/  MOV R3, R4 ;  /* 0x0000000400037202 */ /* 0x000fe20000000f00 */
[----:B------:R-:W-:-:S05]  /*0eb0*/  IMAD.IADD R18, R5, 0x1, R7 ;  /* 0x0000000105127824 */ /* 0x000fca00078e0207 */
[----:B------:R-:W-:-:S13]  /*0ec0*/  ISETP.GT.U32.AND.EX P0, PT, R18, RZ, PT, P0 ;  /* 0x000000ff1200720c */ /* 0x000fda0003f04100 */
[----:B------:R-:W-:Y:S05]  /*0ed0*/  @!P0 BRA `(.L_x_21) ;  /* 0x00000000006c8947 */ /* 0x000fea0003800000 */
[----:B------:R-:W-:-:S13]  /*0ee0*/  ISETP.NE.U32.AND P0, PT, R18, RZ, PT ;  /* 0x000000ff1200720c */ /* 0x000fda0003f05070 */
[----:B------:R-:W-:Y:S05]  /*0ef0*/  @P0 BRA `(.L_x_22) ;  /* 0x00000000004c0947 */ /* 0x000fea0003800000 */
[----:B------:R-:W1:Y:S01]  /*0f00*/  I2F.U32.RP R7, R2 ;  /* 0x0000000200077306 */ /* 0x000e620000209000 */
[----:B------:R-:W-:Y:S02]  /*0f10*/  HFMA2 R4, -RZ, RZ, 0, 0 ;  /* 0x00000000ff047431 */ /* 0x000fe400000001ff */
[----:B------:R-:W-:Y:S01]  /*0f20*/  IMAD.MOV R11, RZ, RZ, -R2 ;  /* 0x000000ffff0b7224 */ /* 0x000fe200078e0a02 */
[----:B------:R-:W-:Y:S01]  /*0f30*/  ISETP.NE.U32.AND P1, PT, R2, RZ, PT ;  /* 0x000000ff0200720c */ /* 0x000fe20003f25070 */
[----:B------:R-:W-:-:S03]  /*0f40*/  IMAD.MOV.U32 R18, RZ, RZ, RZ ;  /* 0x000000ffff127224 */ /* 0x000fc600078e00ff */
[----:B-1----:R-:W1:Y:S02]  /*0f50*/  MUFU.RCP R7, R7 ;  /* 0x0000000700077308 */ /* 0x002e640000001000 */
[----:B-1----:R-:W-:-:S06]  /*0f60*/  VIADD R5, R7, 0xffffffe ;  /* 0x0ffffffe07057836 */ /* 0x002fcc0000000000 */
[----:B------:R-:W1:Y:S02]  /*0f70*/  F2I.FTZ.U32.TRUNC.NTZ R5, R5 ;  /* 0x0000000500057305 */ /* 0x000e64000021f000 */
[----:B-1----:R-:W-:-:S04]  /*0f80*/  IMAD R11, R11, R5, RZ ;  /* 0x000000050b0b7224 */ /* 0x002fc800078e02ff */
[----:B------:R-:W-:-:S06]  /*0f90*/  IMAD.HI.U32 R4, R5, R11, R4 ;  /* 0x0000000b05047227 */ /* 0x000fcc00078e0004 */
        /* <DEDUP_REMOVED lines=9> */
.L_x_22:
[----:B------:R-:W-:Y:S01]  /*1030*/  IMAD.MOV.U32 R14, RZ, RZ, R3 ;  /* 0x000000ffff0e7224 */ /* 0x000fe200078e0003 */
[----:B------:R-:W-:Y:S02]  /*1040*/  MOV R7, R18 ;  /* 0x0000001200077202 */ /* 0x000fe40000000f00 */
[----:B------:R-:W-:-:S07]  /*1050*/  MOV R12, 0x1070 ;  /* 0x00001070000c7802 */ /* 0x000fce0000000f00 */
[----:B0-----:R-:W-:Y:S05]  /*1060*/  CALL.REL.NOINC `($__internal_1_$__cuda_sm20_rem_u64) ;  /* 0x0000000c009c7944 */ /* 0x001fea0003c00000 */
[----:B------:R-:W-:Y:S02]  /*1070*/  IMAD.MOV.U32 R3, RZ, RZ, R7 ;  /* 0x000000ffff037224 */ /* 0x000fe400078e0007 */
[----:B------:R-:W-:-:S07]  /*1080*/  IMAD.MOV.U32 R18, RZ, RZ, R10 ;  /* 0x000000ffff127224 */ /* 0x000fce00078e000a */
.L_x_21:
[----:B------:R-:W-:Y:S05]  /*1090*/  BSYNC.RECONVERGENT B2 ;  /* 0x0000000000027941 */ /* 0x000fea0003800200 */
.L_x_20:
[----:B------:R-:W-:Y:S02]  /*10a0*/  ISETP.GT.U32.AND P0, PT, R15, 0x1, PT ;  /* 0x000000010f00780c */ /* 0x000fe40003f04070 */
[----:B------:R-:W-:-:S11]  /*10b0*/  SHF.R.U32.HI R15, RZ, 0x1, R15 ;  /* 0x00000001ff0f7819 */ /* 0x000fd6000001160f */
[----:B------:R-:W-:Y:S05]  /*10c0*/  @P0 BRA `(.L_x_23) ;  /* 0xfffffff800d40947 */ /* 0x000fea000383ffff */
[----:B------:R-:W-:Y:S05]  /*10d0*/  BSYNC.RECONVERGENT B1 ;  /* 0x0000000000017941 */ /* 0x000fea0003800200 */
.L_x_16:
[----:B------:R-:W-:-:S13]  /*10e0*/  ISETP.NE.AND P0, PT, R8, 0x1, PT ;  /* 0x000000010800780c */ /* 0x000fda0003f05270 */
[----:B------:R-:W-:Y:S05]  /*10f0*/  @P0 BRA `(.L_x_3) ;  /* 0xfffffff8008c0947 */ /* 0x000fea000383ffff */
[----:B------:R-:W-:-:S07]  /*1100*/  MOV R3, R13 ;  /* 0x0000000d00037202 */ /* 0x000fce0000000f00 */
.L_x_14:
[----:B------:R-:W-:Y:S05]  /*1110*/  BSYNC.RECONVERGENT B0 ;  /* 0x0000000000007941 */ /* 0x000fea0003800200 */
.L_x_2:
[----:B------:R-:W-:Y:S05]  /*1120*/  WARPSYNC.ALL ;  /* 0x0000000000007948 */ /* 0x000fea0003800000 */
[----:B------:R-:W-:Y:S01]  /*1130*/  ISETP.NE.AND P0, PT, R3, RZ, PT ;  /* 0x000000ff0300720c */ /* 0x000fe20003f05270 */
[----:B------:R-:W-:Y:S01]  /*1140*/  BSSY.RECONVERGENT B0, `(.L_x_24) ;  /* 0x000004d000007945 */ /* 0x000fe20003800200 */
[----:B------:R-:W-:Y:S02]  /*1150*/  IMAD.MOV.U32 R8, RZ, RZ, 0x1 ;  /* 0x00000001ff087424 */ /* 0x000fe400078e00ff */
[----:B-1----:R-:W-:-:S09]  /*1160*/  IMAD.MOV.U32 R9, RZ, RZ, 0x0 ;  /* 0x00000000ff097424 */ /* 0x002fd200078e00ff */
[----:B------:R-:W-:Y:S05]  /*1170*/  @!P0 BRA `(.L_x_25) ;  /* 0x0000000400248947 */ /* 0x000fea0003800000 */
[----:B------:R-:W-:Y:S01]  /*1180*/  HFMA2 R16, -RZ, RZ, 0, 1.78813934326171875e-07 ;  /* 0x00000003ff107431 */ /* 0x000fe200000001ff */
[----:B------:R-:W-:Y:S01]  /*1190*/  MOV R13, R3 ;  /* 0x00000003000d7202 */ /* 0x000fe20000000f00 */
[----:B------:R-:W-:Y:S02]  /*11a0*/  IMAD.MOV.U32 R8, RZ, RZ, 0x1 ;  /* 0x00000001ff087424 */ /* 0x000fe400078e00ff */
[----:B------:R-:W-:Y:S02]  /*11b0*/  IMAD.MOV.U32 R9, RZ, RZ, 0x0 ;  /* 0x00000000ff097424 */ /* 0x000fe400078e00ff */
[----:B------:R-:W-:-:S07]  /*11c0*/  IMAD.MOV.U32 R17, RZ, RZ, 0x0 ;  /* 0x00000000ff117424 */ /* 0x000fce00078e00ff */
.L_x_32:
        /* <DEDUP_REMOVED lines=11> */
[----:B------:R-:W-:Y:S01]  /*1280*/  IMAD.MOV R11, RZ, RZ, -R2 ;  /* 0x000000ffff0b7224 */ /* 0x000fe200078e0a02 */
[----:B------:R-:W-:Y:S01]  /*1290*/  ISETP.NE.U32.AND P1, PT, R2, RZ, PT ;  /* 0x000000ff0200720c */ /* 0x000fe20003f25070 */
[----:B------:R-:W-:-:S05]  /*12a0*/  IMAD.MOV.U32 R4, RZ, RZ, RZ ;  /* 0x000000ffff047224 */ /* 0x000fca00078e00ff */
[----:B-1----:R-:W1:Y:S02]  /*12b0*/  MUFU.RCP R7, R7 ;  /* 0x0000000700077308 */ /* 0x002e640000001000 */
[----:B-1----:R-:W-:-:S06]  /*12c0*/  IADD3 R9, PT, PT, R7, 0xffffffe, RZ ;  /* 0x0ffffffe07097810 */ /* 0x002fcc0007ffe0ff */
[----:B------:R1:W2:Y:S02]  /*12d0*/  F2I.FTZ.U32.TRUNC.NTZ R5, R9 ;  /* 0x0000000900057305 */ /* 0x0002a4000021f000 */
[----:B-1----:R-:W-:Y:S01]  /*12e0*/  MOV R9, RZ ;  /* 0x000000ff00097202 */ /* 0x002fe20000000f00 */
[----:B--2---:R-:W-:-:S04]  /*12f0*/  IMAD R11, R11, R5, RZ ;  /* 0x000000050b0b7224 */ /* 0x004fc800078e02ff */
        /* <DEDUP_REMOVED lines=10> */
.L_x_28:
[----:B------:R-:W-:-:S07]  /*13a0*/  MOV R12, 0x13c0 ;  /* 0x000013c0000c7802 */ /* 0x000fce0000000f00 */
[----:B0-----:R-:W-:Y:S05]  /*13b0*/  CALL.REL.NOINC `($__internal_1_$__cuda_sm20_rem_u64) ;  /* 0x0000000800c87944 */ /* 0x001fea0003c00000 */
[----:B------:R-:W-:Y:S02]  /*13c0*/  IMAD.MOV.U32 R8, RZ, RZ, R7 ;  /* 0x000000ffff087224 */ /* 0x000fe400078e0007 */
[----:B------:R-:W-:-:S07]  /*13d0*/  IMAD.MOV.U32 R9, RZ, RZ, R10 ;  /* 0x000000ffff097224 */ /* 0x000fce00078e000a */
.L_x_27:
[----:B------:R-:W-:Y:S05]  /*13e0*/  BSYNC.RECONVERGENT B1 ;  /* 0x0000000000017941 */ /* 0x000fea0003800200 */
.L_x_26:
[-C--:B------:R-:W-:Y:S01]  /*13f0*/  IMAD R5, R17, R16.reuse, RZ ;  /* 0x0000001011057224 */ /* 0x080fe200078e02ff */
[----:B------:R-:W-:Y:S01]  /*1400*/  BSSY.RECONVERGENT B1, `(.L_x_29) ;  /* 0x000001d000017945 */ /* 0x000fe20003800200 */
[----:B------:R-:W-:-:S04]  /*1410*/  IMAD.WIDE.U32 R14, R16, R16, RZ ;  /* 0x00000010100e7225 */ /* 0x000fc800078e00ff */
[----:B------:R-:W-:-:S05]  /*1420*/  IMAD R5, R16, R17, R5 ;  /* 0x0000001110057224 */ /* 0x000fca00078e0205 */
[----:B------:R-:W-:-:S04]  /*1430*/  IADD3 R7, PT, PT, R15, R5, RZ ;  /* 0x000000050f077210 */ /* 0x000fc80007ffe0ff */
[----:B------:R-:W-:-:S13]  /*1440*/  ISETP.NE.U32.AND P0, PT, R7, RZ, PT ;  /* 0x000000ff0700720c */ /* 0x000fda0003f05070 */
[----:B------:R-:W-:Y:S05]  /*1450*/  @P0 BRA `(.L_x_30) ;  /* 0x00000000004c0947 */ /* 0x000fea0003800000 */
[----:B------:R-:W1:Y:S01]  /*1460*/  I2F.U32.RP R7, R2 ;  /* 0x0000000200077306 */ /* 0x000e620000209000 */
[----:B------:R-:W-:Y:S01]  /*1470*/  IADD3 R11, PT, PT, RZ, -R2, RZ ;  /* 0x80000002ff0b7210 */ /* 0x000fe20007ffe0ff */
[----:B------:R-:W-:Y:S01]  /*1480*/  IMAD.MOV.U32 R4, RZ, RZ, RZ ;  /* 0x000000ffff047224 */ /* 0x000fe200078e00ff */
[----:B------:R-:W-:Y:S01]  /*1490*/  ISETP.NE.U32.AND P1, PT, R2, RZ, PT ;  /* 0x000000ff0200720c */ /* 0x000fe20003f25070 */
[----:B------:R-:W-:-:S04]  /*14a0*/  IMAD.MOV.U32 R17, RZ, RZ, RZ ;  /* 0x000000ffff117224 */ /* 0x000fc800078e00ff */
[----:B-1----:R-:W1:Y:S02]  /*14b0*/  MUFU.RCP R7, R7 ;  /* 0x0000000700077308 */ /* 0x002e640000001000 */
[----:B-1----:R-:W-:-:S06]  /*14c0*/  VIADD R10, R7, 0xffffffe ;  /* 0x0ffffffe070a7836 */ /* 0x002fcc0000000000 */
        /* <DEDUP_REMOVED lines=9> */
[----:B------:R-:W-:Y:S02]  /*1560*/  @P0 IADD3 R16, PT, PT, -R2, R16, RZ ;  /* 0x0000001002100210 */ /* 0x000fe40007ffe1ff */
[----:B------:R-:W-:Y:S01]  /*1570*/  @!P1 LOP3.LUT R16, RZ, R2, RZ, 0x33, !PT ;  /* 0x00000002ff109212 */ /* 0x000fe200078e33ff */
[----:B------:R-:W-:Y:S06]  /*1580*/  BRA `(.L_x_31) ;  /* 0x0000000000107947 */ /* 0x000fec0003800000 */
.L_x_30:
[----:B------:R-:W-:-:S07]  /*1590*/  MOV R12, 0x15b0 ;  /* 0x000015b0000c7802 */ /* 0x000fce0000000f00 */
[----:B0-----:R-:W-:Y:S05]  /*15a0*/  CALL.REL.NOINC `($__internal_1_$__cuda_sm20_rem_u64) ;  /* 0x00000008004c7944 */ /* 0x001fea0003c00000 */
[----:B------:R-:W-:Y:S01]  /*15b0*/  MOV R16, R7 ;  /* 0x0000000700107202 */ /* 0x000fe20000000f00 */
[----:B------:R-:W-:-:S07]  /*15c0*/  IMAD.MOV.U32 R17, RZ, RZ, R10 ;  /* 0x000000ffff117224 */ /* 0x000fce00078e000a */
.L_x_31:
[----:B------:R-:W-:Y:S05]  /*15d0*/  BSYNC.RECONVERGENT B1 ;  /* 0x0000000000017941 */ /* 0x000fea0003800200 */
.L_x_29:
[----:B------:R-:W-:Y:S02]  /*15e0*/  ISETP.GT.U32.AND P0, PT, R13, 0x1, PT ;  /* 0x000000010d00780c */ /* 0x000fe40003f04070 */
[----:B------:R-:W-:-:S11]  /*15f0*/  SHF.R.U32.HI R13, RZ, 0x1, R13 ;  /* 0x00000001ff0d7819 */ /* 0x000fd6000001160d */
[----:B------:R-:W-:Y:S05]  /*1600*/  @P0 BRA `(.L_x_32) ;  /* 0xfffffff800f00947 */ /* 0x000fea000383ffff */
.L_x_25:
[----:B------:R-:W-:Y:S05]  /*1610*/  BSYNC.RECONVERGENT B0 ;  /* 0x0000000000007941 */ /* 0x000fea0003800200 */
.L_x_24:
[----:B------:R-:W1:Y:S01]  /*1620*/  I2F.U32.RP R7, R3 ;  /* 0x0000000300077306 */ /* 0x000e620000209000 */
[----:B------:R-:W-:-:S07]  /*1630*/  ISETP.NE.U32.AND P2, PT, R3, RZ, PT ;  /* 0x000000ff0300720c */ /* 0x000fce0003f45070 */
[----:B-1----:R-:W1:Y:S02]  /*1640*/  MUFU.RCP R7, R7 ;  /* 0x0000000700077308 */ /* 0x002e640000001000 */
[----:B-1----:R-:W-:-:S06]  /*1650*/  IADD3 R4, PT, PT, R7, 0xffffffe, RZ ;  /* 0x0ffffffe07047810 */ /* 0x002fcc0007ffe0ff */
[----:B------:R1:W2:Y:S02]  /*1660*/  F2I.FTZ.U32.TRUNC.NTZ R5, R4 ;  /* 0x0000000400057305 */ /* 0x0002a4000021f000 */
[----:B-1----:R-:W-:Y:S02]  /*1670*/  HFMA2 R4, -RZ, RZ, 0, 0 ;  /* 0x00000000ff047431 */ /* 0x002fe400000001ff */
[----:B--2---:R-:W-:-:S04]  /*1680*/  IMAD.MOV R10, RZ, RZ, -R5 ;  /* 0x000000ffff0a7224 */ /* 0x004fc800078e0a05 */
[----:B------:R-:W-:-:S04]  /*1690*/  IMAD R11, R10, R3, RZ ;  /* 0x000000030a0b7224 */ /* 0x000fc800078e02ff */
[----:B------:R-:W-:-:S06]  /*16a0*/  IMAD.HI.U32 R5, R5, R11, R4 ;  /* 0x0000000b05057227 */ /* 0x000fcc00078e0004 */
[----:B------:R-:W-:-:S04]  /*16b0*/  IMAD.HI.U32 R13, R5, R0, RZ ;  /* 0x00000000050d7227 */ /* 0x000fc800078e00ff */
[----:B------:R-:W-:-:S04]  /*16c0*/  IMAD.MOV R5, RZ, RZ, -R13 ;  /* 0x000000ffff057224 */ /* 0x000fc800078e0a0d */
[----:B------:R-:W-:-:S05]  /*16d0*/  IMAD R0, R3, R5, R0 ;  /* 0x0000000503007224 */ /* 0x000fca00078e0200 */
[----:B------:R-:W-:-:S13]  /*16e0*/  ISETP.GE.U32.AND P0, PT, R0, R3, PT ;  /* 0x000000030000720c */ /* 0x000fda0003f06070 */
[----:B------:R-:W-:Y:S01]  /*16f0*/  @P0 IADD3 R0, PT, PT, R0, -R3, RZ ;  /* 0x8000000300000210 */ /* 0x000fe20007ffe0ff */
[----:B------:R-:W-:-:S03]  /*1700*/  @P0 VIADD R13, R13, 0x1 ;  /* 0x000000010d0d0836 */ /* 0x000fc60000000000 */
[----:B------:R-:W-:-:S13]  /*1710*/  ISETP.GE.U32.AND P1, PT, R0, R3, PT ;  /* 0x000000030000720c */ /* 0x000fda0003f26070 */
[----:B------:R-:W-:Y:S02]  /*1720*/  @P1 IADD3 R13, PT, PT, R13, 0x1, RZ ;  /* 0x000000010d0d1810 */ /* 0x000fe40007ffe0ff */
[----:B------:R-:W-:-:S04]  /*1730*/  @!P2 LOP3.LUT R13, RZ, R3, RZ, 0x33, !PT ;  /* 0x00000003ff0da212 */ /* 0x000fc800078e33ff */
[----:B------:R-:W-:-:S13]  /*1740*/  ISETP.GE.U32.AND P0, PT, R13, 0x2, PT ;  /* 0x000000020d00780c */ /* 0x000fda0003f06070 */
[----:B------:R-:W-:Y:S05]  /*1750*/  @!P0 EXIT ;  /* 0x000000000000894d */ /* 0x000fea0003800000 */
[----:B------:R-:W-:Y:S01]  /*1760*/  IMAD.MOV.U32 R0, RZ, RZ, 0x1 ;  /* 0x00000001ff007424 */ /* 0x000fe200078e00ff */
[----:B------:R-:W-:Y:S01]  /*1770*/  MOV R7, R8 ;  /* 0x0000000800077202 */ /* 0x000fe20000000f00 */
[----:B------:R-:W-:-:S07]  /*1780*/  IMAD.MOV.U32 R10, RZ, RZ, RZ ;  /* 0x000000ffff0a7224 */ /* 0x000fce00078e00ff */
.L_x_39:
[-C--:B------:R-:W-:Y:S01]  /*1790*/  IMAD R11, R10, R8.reuse, RZ ;  /* 0x000000080a0b7224 */ /* 0x080fe200078e02ff */
[----:B------:R-:W-:Y:S01]  /*17a0*/  BSSY.RECONVERGENT B0, `(.L_x_33) ;  /* 0x0000022000007945 */ /* 0x000fe20003800200 */
[----:B------:R-:W-:-:S04]  /*17b0*/  IMAD.WIDE.U32 R4, R7, R8, RZ ;  /* 0x0000000807047225 */ /* 0x000fc800078e00ff */
[----:B------:R-:W-:Y:S01]  /*17c0*/  VIADD R0, R0, 0x1 ;  /* 0x0000000100007836 */ /* 0x000fe20000000000 */
[----:B------:R-:W-:Y:S02]  /*17d0*/  IADD3 R10, PT, PT, R5, R11, RZ ;  /* 0x0000000b050a7210 */ /* 0x000fe40007ffe0ff */
[----:B------:R-:W-:Y:S02]  /*17e0*/  ISETP.GT.U32.AND P0, PT, R4, R2, PT ;  /* 0x000000020400720c */ /* 0x000fe40003f04070 */
[----:B------:R-:W-:Y:S02]  /*17f0*/  MOV R7, R4 ;  /* 0x0000000400077202 */ /* 0x000fe40000000f00 */
[----:B------:R-:W-:-:S13]  /*1800*/  ISETP.GT.U32.AND.EX P0, PT, R10, RZ, PT, P0 ;  /* 0x000000ff0a00720c */ /* 0x000fda0003f04100 */
[----:B------:R-:W-:Y:S05]  /*1810*/  @!P0 BRA `(.L_x_34) ;  /* 0x0000000000688947 */ /* 0x000fea0003800000 */
[----:B------:R-:W-:-:S13]  /*1820*/  ISETP.NE.U32.AND P0, PT, R10, RZ, PT ;  /* 0x000000ff0a00720c */ /* 0x000fda0003f05070 */
[----:B------:R-:W-:Y:S05]  /*1830*/  @P0 BRA `(.L_x_35) ;  /* 0x0000000000500947 */ /* 0x000fea0003800000 */
[----:B------:R-:W1:Y:S01]  /*1840*/  I2F.U32.RP R10, R2 ;  /* 0x00000002000a7306 */ /* 0x000e620000209000 */
[----:B------:R-:W-:Y:S01]  /*1850*/  IADD3 R15, PT, PT, RZ, -R2, RZ ;  /* 0x80000002ff0f7210 */ /* 0x000fe20007ffe0ff */
[----:B------:R-:W-:Y:S01]  /*1860*/  IMAD.MOV.U32 R4, RZ, RZ, RZ ;  /* 0x000000ffff047224 */ /* 0x000fe200078e00ff */
[----:B------:R-:W-:-:S05]  /*1870*/  ISETP.NE.U32.AND P1, PT, R2, RZ, PT ;  /* 0x000000ff0200720c */ /* 0x000fca0003f25070 */
[----:B-1----:R-:W1:Y:S02]  /*1880*/  MUFU.RCP R10, R10 ;  /* 0x0000000a000a7308 */ /* 0x002e640000001000 */
[----:B-1----:R-:W-:Y:S02]  /*1890*/  VIADD R11, R10, 0xffffffe ;  /* 0x0ffffffe0a0b7836 */ /* 0x002fe40000000000 */
[----:B------:R-:W-:-:S04]  /*18a0*/  IMAD.MOV.U32 R10, RZ, RZ, RZ ;  /* 0x000000ffff0a7224 */ /* 0x000fc800078e00ff */
        /* <DEDUP_REMOVED lines=10> */
[----:B------:R-:W-:-:S04]  /*1950*/  @!P1 LOP3.LUT R5, RZ, R2, RZ, 0x33, !PT ;  /* 0x00000002ff059212 */ /* 0x000fc800078e33ff */
[----:B------:R-:W-:Y:S01]  /*1960*/  MOV R7, R5 ;  /* 0x0000000500077202 */ /* 0x000fe20000000f00 */
[----:B------:R-:W-:Y:S06]  /*1970*/  BRA `(.L_x_34) ;  /* 0x0000000000107947 */ /* 0x000fec0003800000 */
.L_x_35:
[----:B------:R-:W-:Y:S01]  /*1980*/  IMAD.MOV.U32 R14, RZ, RZ, R7 ;  /* 0x000000ffff0e7224 */ /* 0x000fe200078e0007 */
[----:B------:R-:W-:Y:S02]  /*1990*/  MOV R7, R10 ;  /* 0x0000000a00077202 */ /* 0x000fe40000000f00 */
[----:B------:R-:W-:-:S07]  /*19a0*/  MOV R12, 0x19c0 ;  /* 0x000019c0000c7802 */ /* 0x000fce0000000f00 */
[----:B0-----:R-:W-:Y:S05]  /*19b0*/  CALL.REL.NOINC `($__internal_1_$__cuda_sm20_rem_u64) ;  /* 0x0000000400487944 */ /* 0x001fea0003c00000 */
.L_x_34:
[----:B------:R-:W-:Y:S05]  /*19c0*/  BSYNC.RECONVERGENT B0 ;  /* 0x0000000000007941 */ /* 0x000fea0003800200 */
.L_x_33:
[----:B------:R-:W-:Y:S01]  /*19d0*/  IMAD R11, R7, 0x3, RZ ;  /* 0x00000003070b7824 */ /* 0x000fe200078e02ff */
[----:B------:R-:W-:Y:S04]  /*19e0*/  BSSY.RECONVERGENT B6, `(.L_x_36) ;  /* 0x0000016000067945 */ /* 0x000fe80003800200 */
[----:B------:R-:W-:-:S13]  /*19f0*/  ISETP.GT.U32.AND P0, PT, R11, R2, PT ;  /* 0x000000020b00720c */ /* 0x000fda0003f04070 */
[----:B------:R-:W-:Y:S05]  /*1a00*/  @!P0 BRA `(.L_x_37) ;  /* 0x00000000004c8947 */ /* 0x000fea0003800000 */
[----:B------:R-:W1:Y:S01]  /*1a10*/  I2F.U32.RP R12, R2 ;  /* 0x00000002000c7306 */ /* 0x000e620000209000 */
[----:B------:R-:W-:Y:S01]  /*1a20*/  IADD3 R15, PT, PT, RZ, -R2, RZ ;  /* 0x80000002ff0f7210 */ /* 0x000fe20007ffe0ff */
[----:B------:R-:W-:Y:S01]  /*1a30*/  IMAD.MOV.U32 R4, RZ, RZ, RZ ;  /* 0x000000ffff047224 */ /* 0x000fe200078e00ff */
[----:B------:R-:W-:-:S05]  /*1a40*/  ISETP.NE.U32.AND P1, PT, R2, RZ, PT ;  /* 0x000000ff0200720c */ /* 0x000fca0003f25070 */
        /* <DEDUP_REMOVED lines=13> */
[----:B------:R-:W-:-:S13]  /*1b20*/  ISETP.NE.AND P0, PT, R5, 0x2, PT ;  /* 0x000000020500780c */ /* 0x000fda0003f05270 */
[----:B------:R-:W-:Y:S05]  /*1b30*/  @!P0 BRA `(.L_x_38) ;  /* 0x0000000000108947 */ /* 0x000fea0003800000 */
.L_x_37:
[----:B------:R-:W-:Y:S05]  /*1b40*/  BSYNC.RECONVERGENT B6 ;  /* 0x0000000000067941 */ /* 0x000fea0003800200 */
.L_x_36:
[----:B------:R-:W-:-:S13]  /*1b50*/  ISETP.GE.U32.AND P0, PT, R0, R13, PT ;  /* 0x0000000d0000720c */ /* 0x000fda0003f06070 */
[----:B------:R-:W-:Y:S05]  /*1b60*/  @!P0 BRA `(.L_x_39) ;  /* 0xfffffffc00088947 */ /* 0x000fea000383ffff */
[----:B------:R-:W-:Y:S05]  /*1b70*/  EXIT ;  /* 0x000000000000794d */ /* 0x000fea0003800000 */
.L_x_38:
[----:B------:R-:W-:Y:S01]  /*1b80*/  MOV R0, 0x0 ;  /* 0x0000000000007802 */ /* 0x000fe20000000f00 */
[----:B------:R1:W-:Y:S01]  /*1b90*/  STL.64 [R1+0x927c0], R2 ;  /* 0x0927c00201007387 */ /* 0x0003e20000100a00 */
[----:B------:R-:W2:Y:S01]  /*1ba0*/  LDCU.64 UR4, c[0x4][0x8] ;  /* 0x01000100ff0477ac */ /* 0x000ea20008000a00 */
[----:B0-----:R-:W-:Y:S01]  /*1bb0*/  IADD3 R6, P0, P1, R1, 0x927c0, R6 ;  /* 0x000927c001067810 */ /* 0x001fe2000791e006 */
[----:B------:R1:W0:Y:S01]  /*1bc0*/  LDC.64 R10, c[0x4][R0] ;  /* 0x01000000000a7b82 */ /* 0x0002220000000a00 */
[----:B------:R1:W-:Y:S02]  /*1bd0*/  STL [R1+0x927c8], R8 ;  /* 0x0927c80801007387 */ /* 0x0003e40000100800 */
[----:B------:R-:W-:Y:S01]  /*1be0*/  IADD3.X R7, PT, PT, RZ, UR37, RZ, P0, P1 ;  /* 0x00000025ff077c10 */ /* 0x000fe200087e24ff */
[----:B--2---:R-:W-:Y:S01]  /*1bf0*/  IMAD.U32 R4, RZ, RZ, UR4 ;  /* 0x00000004ff047e24 */ /* 0x004fe2000f8e00ff */
[----:B-1----:R-:W-:-:S07]  /*1c00*/  MOV R5, UR5 ;  /* 0x0000000500057c02 */ /* 0x002fce0008000f00 */
[----:B------:R-:W-:-:S07]  /*1c10*/  LEPC R20, `(.L_x_40) ;  /* 0x000000001014794e */ /* 0x000fce0000000000 */
[----:B0-----:R-:W-:Y:S05]  /*1c20*/  CALL.ABS.NOINC R10 ;  /* 0x000000000a007343 */ /* 0x001fea0003c00000 */
.L_x_40:
[----:B------:R-:W-:Y:S05]  /*1c30*/  EXIT ;  /* 0x000000000000794d */ /* 0x000fea0003800000 */
        .weak           $__internal_0_$__cuda_sm20_dsqrt_rn_f64_mediumpath_v1
        .type           $__internal_0_$__cuda_sm20_dsqrt_rn_f64_mediumpath_v1,@function
        .size           $__internal_0_$__cuda_sm20_dsqrt_rn_f64_mediumpath_v1,($__internal_1_$__cuda_sm20_rem_u64 - $__internal_0_$__cuda_sm20_dsqrt_rn_f64_mediumpath_v1)
$__internal_0_$__cuda_sm20_dsqrt_rn_f64_mediumpath_v1:
[----:B------:R-:W-:Y:S01]  /*1c40*/  ISETP.GE.U32.AND P0, PT, R10, -0x3400000, PT ;  /* 0xfcc000000a00780c */ /* 0x000fe20003f06070 */
[----:B------:R-:W-:Y:S01]  /*1c50*/  BSSY.RECONVERGENT B1, `(.L_x_41) ;  /* 0x0000024000017945 */ /* 0x000fe20003800200 */
[----:B------:R-:W-:-:S11]  /*1c60*/  IMAD.MOV.U32 R13, RZ, RZ, R21 ;  /* 0x000000ffff0d7224 */ /* 0x000fd600078e0015 */
[----:B------:R-:W-:Y:S05]  /*1c70*/  @!P0 BRA `(.L_x_42) ;  /* 0x0000000000208947 */ /* 0x000fea0003800000 */
[----:B------:R-:W-:-:S10]  /*1c80*/  DFMA.RM R12, R16, R12, R14 ;  /* 0x0000000c100c722b */ /* 0x000fd4000000400e */
[----:B------:R-:W-:-:S04]  /*1c90*/  IADD3 R10, P0, PT, R12, 0x1, RZ ;  /* 0x000000010c0a7810 */ /* 0x000fc80007f1e0ff */
[----:B------:R-:W-:-:S06]  /*1ca0*/  IADD3.X R11, PT, PT, RZ, R13, RZ, P0, !PT ;  /* 0x0000000dff0b7210 */ /* 0x000fcc00007fe4ff */
[----:B------:R-:W-:-:S08]  /*1cb0*/  DFMA.RP R8, -R12, R10, R8 ;  /* 0x0000000a0c08722b */ /* 0x000fd00000008108 */
[----:B------:R-:W-:-:S06]  /*1cc0*/  DSETP.GT.AND P0, PT, R8, RZ, PT ;  /* 0x000000ff0800722a */ /* 0x000fcc0003f04000 */
[----:B------:R-:W-:Y:S02]  /*1cd0*/  FSEL R10, R10, R12, P0 ;  /* 0x0000000c0a0a7208 */ /* 0x000fe40000000000 */
[----:B------:R-:W-:Y:S01]  /*1ce0*/  FSEL R11, R11, R13, P0 ;  /* 0x0000000d0b0b7208 */ /* 0x000fe20000000000 */
[----:B------:R-:W-:Y:S06]  /*1cf0*/  BRA `(.L_x_43) ;  /* 0x0000000000647947 */ /* 0x000fec0003800000 */
.L_x_42:
[----:B------:R-:W-:-:S14]  /*1d00*/  DSETP.NE.AND P0, PT, R8, RZ, PT ;  /* 0x000000ff0800722a */ /* 0x000fdc0003f05000 */
[----:B------:R-:W-:Y:S05]  /*1d10*/  @!P0 BRA `(.L_x_44) ;  /* 0x0000000000588947 */ /* 0x000fea0003800000 */
[----:B------:R-:W-:-:S13]  /*1d20*/  ISETP.GE.AND P0, PT, R9, RZ, PT ;  /* 0x000000ff0900720c */ /* 0x000fda0003f06270 */
[----:B------:R-:W-:Y:S01]  /*1d30*/  @!P0 IMAD.MOV.U32 R10, RZ, RZ, 0x0 ;  /* 0x00000000ff0a8424 */ /* 0x000fe200078e00ff */
[----:B------:R-:W-:Y:S01]  /*1d40*/  @!P0 MOV R11, 0xfff80000 ;  /* 0xfff80000000b8802 */ /* 0x000fe20000000f00 */
[----:B------:R-:W-:Y:S06]  /*1d50*/  @!P0 BRA `(.L_x_43) ;  /* 0x00000000004c8947 */ /* 0x000fec0003800000 */
[----:B------:R-:W-:-:S13]  /*1d60*/  ISETP.GT.AND P0, PT, R9, 0x7fefffff, PT ;  /* 0x7fefffff0900780c */ /* 0x000fda0003f04270 */
[----:B------:R-:W-:Y:S05]  /*1d70*/  @P0 BRA `(.L_x_44) ;  /* 0x0000000000400947 */ /* 0x000fea0003800000 */
[----:B------:R-:W-:Y:S01]  /*1d80*/  DMUL R8, R8, 8.11296384146066816958e+31 ;  /* 0x4690000008087828 */ /* 0x000fe20000000000 */
[----:B------:R-:W-:Y:S01]  /*1d90*/  IMAD.MOV.U32 R10, RZ, RZ, RZ ;  /* 0x000000ffff0a7224 */ /* 0x000fe200078e00ff */
[----:B------:R-:W-:Y:S01]  /*1da0*/  MOV R14, 0x0 ;  /* 0x00000000000e7802 */ /* 0x000fe20000000f00 */
[----:B------:R-:W-:-:S03]  /*1db0*/  IMAD.MOV.U32 R15, RZ, RZ, 0x3fd80000 ;  /* 0x3fd80000ff0f7424 */ /* 0x000fc600078e00ff */
[----:B------:R-:W0:Y:S02]  /*1dc0*/  MUFU.RSQ64H R11, R9 ;  /* 0x00000009000b7308 */ /* 0x000e240000001c00 */
[----:B0-----:R-:W-:-:S08]  /*1dd0*/  DMUL R12, R10, R10 ;  /* 0x0000000a0a0c7228 */ /* 0x001fd00000000000 */
[----:B------:R-:W-:-:S08]  /*1de0*/  DFMA R12, R8, -R12, 1 ;  /* 0x3ff00000080c742b */ /* 0x000fd0000000080c */
[----:B------:R-:W-:Y:S02]  /*1df0*/  DFMA R14, R12, R14, 0.5 ;  /* 0x3fe000000c0e742b */ /* 0x000fe4000000000e */
[----:B------:R-:W-:-:S08]  /*1e00*/  DMUL R12, R10, R12 ;  /* 0x0000000c0a0c7228 */ /* 0x000fd00000000000 */
[----:B------:R-:W-:-:S08]  /*1e10*/  DFMA R12, R14, R12, R10 ;  /* 0x0000000c0e0c722b */ /* 0x000fd0000000000a */
[----:B------:R-:W-:Y:S02]  /*1e20*/  DMUL R10, R8, R12 ;  /* 0x0000000c080a7228 */ /* 0x000fe40000000000 */
[----:B------:R-:W-:-:S06]  /*1e30*/  IADD3 R13, PT, PT, R13, -0x100000, RZ ;  /* 0xfff000000d0d7810 */ /* 0x000fcc0007ffe0ff */
[----:B------:R-:W-:-:S08]  /*1e40*/  DFMA R14, R10, -R10, R8 ;  /* 0x8000000a0a0e722b */ /* 0x000fd00000000008 */
[----:B------:R-:W-:-:S10]  /*1e50*/  DFMA R10, R12, R14, R10 ;  /* 0x0000000e0c0a722b */ /* 0x000fd4000000000a */
[----:B------:R-:W-:Y:S01]  /*1e60*/  VIADD R11, R11, 0xfcb00000 ;  /* 0xfcb000000b0b7836 */ /* 0x000fe20000000000 */
[----:B------:R-:W-:Y:S06]  /*1e70*/  BRA `(.L_x_43) ;  /* 0x0000000000047947 */ /* 0x000fec0003800000 */
.L_x_44:
[----:B------:R-:W-:-:S11]  /*1e80*/  DADD R10, R8, R8 ;  /* 0x00000000080a7229 */ /* 0x000fd60000000008 */
.L_x_43:
[----:B------:R-:W-:Y:S05]  /*1e90*/  BSYNC.RECONVERGENT B1 ;  /* 0x0000000000017941 */ /* 0x000fea0003800200 */
.L_x_41:
[----:B------:R-:W-:Y:S01]  /*1ea0*/  HFMA2 R5, -RZ, RZ, 0, 0 ;  /* 0x00000000ff057431 */ /* 0x000fe200000001ff */
[----:B------:R-:W-:Y:S01]  /*1eb0*/  MOV R18, R10 ;  /* 0x0000000a00127202 */ /* 0x000fe20000000f00 */
[----:B------:R-:W-:Y:S02]  /*1ec0*/  IMAD.MOV.U32 R19, RZ, RZ, R11 ;  /* 0x000000ffff137224 */ /* 0x000fe400078e000b */
[----:B------:R-:W-:Y:S05]  /*1ed0*/  RET.REL.NODEC R4 `(_Z20kershaw_prime_kernelPjm) ;  /* 0xffffffe004487950 */ /* 0x000fea0003c3ffff */
        .weak           $__internal_1_$__cuda_sm20_rem_u64
        .type           $__internal_1_$__cuda_sm20_rem_u64,@function
        .size           $__internal_1_$__cuda_sm20_rem_u64,(.L_x_47 - $__internal_1_$__cuda_sm20_rem_u64)
$__internal_1_$__cuda_sm20_rem_u64:
[----:B------:R-:W-:Y:S01]  /*1ee0*/  MOV R22, R2 ;  /* 0x0000000200167202 */ /* 0x000fe20000000f00 */
[----:B------:R-:W-:-:S05]  /*1ef0*/  IMAD.U32 R23, RZ, RZ, UR36 ;  /* 0x00000024ff177e24 */ /* 0x000fca000f8e00ff */
[----:B------:R-:W0:Y:S08]  /*1f00*/  I2F.U64.RP R22, R22 ;  /* 0x0000001600167312 */ /* 0x000e300000309000 */
[----:B0-----:R-:W0:Y:S02]  /*1f10*/  MUFU.RCP R4, R22 ;  /* 0x0000001600047308 */ /* 0x001e240000001000 */
[----:B0-----:R-:W-:-:S06]  /*1f20*/  VIADD R5, R4, 0x1ffffffe ;  /* 0x1ffffffe04057836 */ /* 0x001fcc0000000000 */
[----:B------:R-:W0:Y:S02]  /*1f30*/  F2I.U64.TRUNC R4, R5 ;  /* 0x0000000500047311 */ /* 0x000e24000020d800 */
[----:B0-----:R-:W-:-:S04]  /*1f40*/  IMAD.WIDE.U32 R10, R4, R2, RZ ;  /* 0x00000002040a7225 */ /* 0x001fc800078e00ff */
[----:B------:R-:W-:Y:S01]  /*1f50*/  IMAD R11, R4, UR36, R11 ;  /* 0x00000024040b7c24 */ /* 0x000fe2000f8e020b */
[----:B------:R-:W-:-:S03]  /*1f60*/  IADD3 R21, P0, PT, RZ, -R10, RZ ;  /* 0x8000000aff157210 */ /* 0x000fc60007f1e0ff */
[----:B------:R-:W-:Y:S02]  /*1f70*/  IMAD R11, R5, R2, R11 ;  /* 0x00000002050b7224 */ /* 0x000fe400078e020b */
[----:B------:R-:W-:-:S03]  /*1f80*/  IMAD.HI.U32 R10, R4, R21, RZ ;  /* 0x00000015040a7227 */ /* 0x000fc600078e00ff */
[----:B------:R-:W-:Y:S01]  /*1f90*/  IADD3.X R19, PT, PT, RZ, ~R11, RZ, P0, !PT ;  /* 0x8000000bff137210 */ /* 0x000fe200007fe4ff */
[----:B------:R-:W-:-:S04]  /*1fa0*/  IMAD.MOV.U32 R11, RZ, RZ, R4 ;  /* 0x000000ffff0b7224 */ /* 0x000fc800078e0004 */
[----:B------:R-:W-:-:S04]  /*1fb0*/  IMAD.WIDE.U32 R10, P0, R4, R19, R10 ;  /* 0x00000013040a7225 */ /* 0x000fc8000780000a */
[C---:B------:R-:W-:Y:S02]  /*1fc0*/  IMAD R4, R5.reuse, R19, RZ ;  /* 0x0000001305047224 */ /* 0x040fe400078e02ff */
[----:B------:R-:W-:-:S04]  /*1fd0*/  IMAD.HI.U32 R11, P1, R5, R21, R10 ;  /* 0x00000015050b7227 */ /* 0x000fc8000782000a */
[----:B------:R-:W-:Y:S01]  /*1fe0*/  IMAD.HI.U32 R19, R5, R19, RZ ;  /* 0x0000001305137227 */ /* 0x000fe200078e00ff */
[----:B------:R-:W-:-:S04]  /*1ff0*/  IADD3 R11, P2, PT, R4, R11, RZ ;  /* 0x0000000b040b7210 */ /* 0x000fc80007f5e0ff */
[----:B------:R-:W-:Y:S01]  /*2000*/  IADD3.X R19, PT, PT, R19, R5, RZ, P0, !PT ;  /* 0x0000000513137210 */ /* 0x000fe200007fe4ff */
[----:B------:R-:W-:-:S03]  /*2010*/  IMAD.WIDE.U32 R4, R11, R2, RZ ;  /* 0x000000020b047225 */ /* 0x000fc600078e00ff */
[----:B------:R-:W-:Y:S01]  /*2020*/  IADD3.X R19, PT, PT, RZ, RZ, R19, P2, P1 ;  /* 0x000000ffff137210 */ /* 0x000fe200017e2413 */
[----:B------:R-:W-:Y:S01]  /*2030*/  IMAD R10, R11, UR36, R5 ;  /* 0x000000240b0a7c24 */ /* 0x000fe2000f8e0205 */
[----:B------:R-:W-:-:S03]  /*2040*/  IADD3 R5, P0, PT, RZ, -R4, RZ ;  /* 0x80000004ff057210 */ /* 0x000fc60007f1e0ff */
[----:B------:R-:W-:Y:S02]  /*2050*/  IMAD R4, R19, R2, R10 ;  /* 0x0000000213047224 */ /* 0x000fe400078e020a */
[----:B------:R-:W-:-:S04]  /*2060*/  IMAD.HI.U32 R10, R11, R5, RZ ;  /* 0x000000050b0a7227 */ /* 0x000fc800078e00ff */
[----:B------:R-:W-:-:S04]  /*2070*/  IMAD.X R4, RZ, RZ, ~R4, P0 ;  /* 0x000000ffff047224 */ /* 0x000fc800000e0e04 */
[----:B------:R-:W-:-:S04]  /*2080*/  IMAD.WIDE.U32 R10, P0, R11, R4, R10 ;  /* 0x000000040b0a7225 */ /* 0x000fc8000780000a */
[C---:B------:R-:W-:Y:S02]  /*2090*/  IMAD R22, R19.reuse, R4, RZ ;  /* 0x0000000413167224 */ /* 0x040fe400078e02ff */
[----:B------:R-:W-:-:S04]  /*20a0*/  IMAD.HI.U32 R11, P1, R19, R5, R10 ;  /* 0x00000005130b7227 */ /* 0x000fc8000782000a */
[----:B------:R-:W-:Y:S01]  /*20b0*/  IMAD.HI.U32 R4, R19, R4, RZ ;  /* 0x0000000413047227 */ /* 0x000fe200078e00ff */
[----:B------:R-:W-:-:S03]  /*20c0*/  IADD3 R11, P2, PT, R22, R11, RZ ;  /* 0x0000000b160b7210 */ /* 0x000fc60007f5e0ff */
[----:B------:R-:W-:Y:S01]  /*20d0*/  IMAD.MOV.U32 R5, RZ, RZ, RZ ;  /* 0x000000ffff057224 */ /* 0x000fe200078e00ff */
[----:B------:R-:W-:Y:S01]  /*20e0*/  IADD3.X R19, PT, PT, R4, R19, RZ, P0, !PT ;  /* 0x0000001304137210 */ /* 0x000fe200007fe4ff */
[----:B------:R-:W-:-:S03]  /*20f0*/  IMAD.HI.U32 R4, R11, R14, RZ ;  /* 0x0000000e0b047227 */ /* 0x000fc600078e00ff */
[----:B------:R-:W-:Y:S01]  /*2100*/  IADD3.X R19, PT, PT, RZ, RZ, R19, P2, P1 ;  /* 0x000000ffff137210 */ /* 0x000fe200017e2413 */
[----:B------:R-:W-:-:S04]  /*2110*/  IMAD.WIDE.U32 R4, R11, R7, R4 ;  /* 0x000000070b047225 */ /* 0x000fc800078e0004 */
[C---:B------:R-:W-:Y:S02]  /*2120*/  IMAD R11, R19.reuse, R7, RZ ;  /* 0x00000007130b7224 */ /* 0x040fe400078e02ff */
[----:B------:R-:W-:-:S04]  /*2130*/  IMAD.HI.U32 R4, P0, R19, R14, R4 ;  /* 0x0000000e13047227 */ /* 0x000fc80007800004 */
[----:B------:R-:W-:Y:S01]  /*2140*/  IMAD.HI.U32 R10, R19, R7, RZ ;  /* 0x00000007130a7227 */ /* 0x000fe200078e00ff */
[----:B------:R-:W-:-:S04]  /*2150*/  IADD3 R11, P1, PT, R11, R4, RZ ;  /* 0x000000040b0b7210 */ /* 0x000fc80007f3e0ff */
[----:B------:R-:W-:Y:S01]  /*2160*/  IADD3.X R10, PT, PT, R10, RZ, RZ, P0, !PT ;  /* 0x000000ff0a0a7210 */ /* 0x000fe200007fe4ff */
[----:B------:R-:W-:-:S04]  /*2170*/  IMAD.WIDE.U32 R4, R11, R2, RZ ;  /* 0x000000020b047225 */ /* 0x000fc800078e00ff */
[----:B------:R-:W-:Y:S01]  /*2180*/  IMAD.X R19, RZ, RZ, R10, P1 ;  /* 0x000000ffff137224 */ /* 0x000fe200008e060a */
[----:B------:R-:W-:Y:S01]  /*2190*/  IADD3 R21, P1, PT, -R4, R14, RZ ;  /* 0x0000000e04157210 */ /* 0x000fe20007f3e1ff */
[----:B------:R-:W-:-:S03]  /*21a0*/  IMAD R11, R11, UR36, R5 ;  /* 0x000000240b0b7c24 */ /* 0x000fc6000f8e0205 */
[-C--:B------:R-:W-:Y:S01]  /*21b0*/  ISETP.GE.U32.AND P0, PT, R21, R2.reuse, PT ;  /* 0x000000021500720c */ /* 0x080fe20003f06070 */
[----:B------:R-:W-:-:S05]  /*21c0*/  IMAD R4, R19, R2, R11 ;  /* 0x0000000213047224 */ /* 0x000fca00078e020b */
[----:B------:R-:W-:Y:S02]  /*21d0*/  IADD3.X R4, PT, PT, ~R4, R7, RZ, P1, !PT ;  /* 0x0000000704047210 */ /* 0x000fe40000ffe5ff */
[-C--:B------:R-:W-:Y:S02]  /*21e0*/  IADD3 R5, P1, PT, -R2, R21.reuse, RZ ;  /* 0x0000001502057210 */ /* 0x080fe40007f3e1ff */
[C---:B------:R-:W-:Y:S02]  /*21f0*/  ISETP.GE.U32.AND.EX P0, PT, R4.reuse, UR36, PT, P0 ;  /* 0x0000002404007c0c */ /* 0x040fe4000bf06100 */
[----:B------:R-:W-:Y:S02]  /*2200*/  IADD3.X R11, PT, PT, R4, ~UR36, RZ, P1, !PT ;  /* 0x80000024040b7c10 */ /* 0x000fe40008ffe4ff */
[----:B------:R-:W-:Y:S02]  /*2210*/  SEL R5, R5, R21, P0 ;  /* 0x0000001505057207 */ /* 0x000fe40000000000 */
[----:B------:R-:W-:Y:S01]  /*2220*/  SEL R11, R11, R4, P0 ;  /* 0x000000040b0b7207 */ /* 0x000fe20000000000 */
[----:B------:R-:W-:Y:S01]  /*2230*/  IMAD.MOV.U32 R4, RZ, RZ, R12 ;  /* 0x000000ffff047224 */ /* 0x000fe200078e000c */
[----:B------:R-:W-:-:S02]  /*2240*/  ISETP.GE.U32.AND P0, PT, R5, R2, PT ;  /* 0x000000020500720c */ /* 0x000fc40003f06070 */
[CC--:B------:R-:W-:Y:S02]  /*2250*/  IADD3 R7, P2, PT, -R2.reuse, R5.reuse, RZ ;  /* 0x0000000502077210 */ /* 0x0c0fe40007f5e1ff */
[----:B------:R-:W-:Y:S02]  /*2260*/  ISETP.GE.U32.AND.EX P0, PT, R11, UR36, PT, P0 ;  /* 0x000000240b007c0c */ /* 0x000fe4000bf06100 */
[----:B------:R-:W-:Y:S02]  /*2270*/  ISETP.NE.U32.AND P1, PT, R2, RZ, PT ;  /* 0x000000ff0200720c */ /* 0x000fe40003f25070 */
[----:B------:R-:W-:Y:S01]  /*2280*/  SEL R7, R7, R5, P0 ;  /* 0x0000000507077207 */ /* 0x000fe20000000000 */
[----:B------:R-:W-:Y:S01]  /*2290*/  HFMA2 R5, -RZ, RZ, 0, 0 ;  /* 0x00000000ff057431 */ /* 0x000fe200000001ff */
[----:B------:R-:W-:Y:S02]  /*22a0*/  IADD3.X R10, PT, PT, R11, ~UR36, RZ, P2, !PT ;  /* 0x800000240b0a7c10 */ /* 0x000fe400097fe4ff */
[----:B------:R-:W-:-:S02]  /*22b0*/  ISETP.NE.AND.EX P1, PT, RZ, UR36, PT, P1 ;  /* 0x00000024ff007c0c */ /* 0x000fc4000bf25310 */
[----:B------:R-:W-:Y:S02]  /*22c0*/  SEL R10, R10, R11, P0 ;  /* 0x0000000b0a0a7207 */ /* 0x000fe40000000000 */
[----:B------:R-:W-:Y:S02]  /*22d0*/  SEL R7, R7, 0xffffffff, P1 ;  /* 0xffffffff07077807 */ /* 0x000fe40000800000 */
[----:B------:R-:W-:Y:S01]  /*22e0*/  SEL R10, R10, 0xffffffff, P1 ;  /* 0xffffffff0a0a7807 */ /* 0x000fe20000800000 */
[----:B------:R-:W-:Y:S06]  /*22f0*/  RET.REL.NODEC R4 `(_Z20kershaw_prime_kernelPjm) ;  /* 0xffffffdc04407950 */ /* 0x000fec0003c3ffff */
.L_x_45:
[----:B------:R-:W-:-:S00]  /*2300*/  BRA `(.L_x_45) ;  /* 0xfffffffc00fc7947 */ /* 0x000fc0000383ffff */
[----:B------:R-:W-:-:S00]  /*2310*/  NOP ;  /* 0x0000000000007918 */ /* 0x000fc00000000000 */
        /* <DEDUP_REMOVED lines=14> */
.L_x_47:


//--------------------- .nv.global.init           --------------------------
	.section	.nv.global.init,"aw",@progbits
.nv.global.init:
	.type		$str,@object
	.size		$str,(.L_0 - $str)
$str:
        /*0000*/ 	.byte	0x50, 0x72, 0x69, 0x6d, 0x65, 0x20, 0x66, 0x6f, 0x75, 0x6e, 0x64, 0x21, 0x20, 0x50, 0x72, 0x69
        /*0010*/ 	.byte	0x6d, 0x65, 0x3a, 0x20, 0x25, 0x64, 0x2c, 0x20, 0x4f, 0x72, 0x64, 0x65, 0x72, 0x3a, 0x20, 0x25
        /*0020*/ 	.byte	0x64, 0x2c, 0x20, 0x42, 0x61, 0x73, 0x65, 0x3a, 0x20, 0x25, 0x64, 0x0a, 0x00
.L_0:


//--------------------- .nv.shared.reserved.0     --------------------------
	.section	.nv.shared.reserved.0,"aw",@nobits
	.weak		__nv_reservedSMEM_offset_0_alias
	.size		__nv_reservedSMEM_offset_0_alias, 0, 64
	.other		__nv_reservedSMEM_offset_0_alias,@"STO_CUDA_RESERVED_SHARED STV_DEFAULT"
__nv_reservedSMEM_offset_0_alias:
	.zero		0
	.zero		64


//--------------------- .nv.constant0._Z20kershaw_prime_kernelPjm --------------------------
	.section	.nv.constant0._Z20kershaw_prime_kernelPjm,"a",@progbits
	.sectionflags	@""
	.align	4
.nv.constant0._Z20kershaw_prime_kernelPjm:
	.zero		912


//--------------------- SYMBOLS --------------------------

	.type		.nv.reservedSmem.offset0,@object
	.size		.nv.reservedSmem.offset0,0x4
	.type		vprintf,@function
